	.headerflags	@"EF_CUDA_TEXMODE_UNIFIED EF_CUDA_64BIT_ADDRESS EF_CUDA_SM86 EF_CUDA_VIRTUAL_SM(EF_CUDA_SM86)"
	.elftype	@"ET_EXEC"


//--------------------- .nv.info                  --------------------------
	.section	.nv.info,"",@"SHT_CUDA_INFO"
	.align	4


	//----- nvinfo : EIATTR_REGCOUNT
	.align		4
        /*0000*/ 	.byte	0x04, 0x2f
        /*0002*/ 	.short	(.L_1 - .L_0)
	.align		4
.L_0:
        /*0004*/ 	.word	index@(triton__0d1d2d3d4de5de)
        /*0008*/ 	.word	0x00000048


	//----- nvinfo : EIATTR_MAX_STACK_SIZE
	.align		4
.L_1:
        /*000c*/ 	.byte	0x04, 0x23
        /*000e*/ 	.short	(.L_3 - .L_2)
	.align		4
.L_2:
        /*0010*/ 	.word	index@(triton__0d1d2d3d4de5de)
        /*0014*/ 	.word	0x00000000


	//----- nvinfo : EIATTR_MIN_STACK_SIZE
	.align		4
.L_3:
        /*0018*/ 	.byte	0x04, 0x12
        /*001a*/ 	.short	(.L_5 - .L_4)
	.align		4
.L_4:
        /*001c*/ 	.word	index@(triton__0d1d2d3d4de5de)
        /*0020*/ 	.word	0x00000000


	//----- nvinfo : EIATTR_FRAME_SIZE
	.align		4
.L_5:
        /*0024*/ 	.byte	0x04, 0x11
        /*0026*/ 	.short	(.L_7 - .L_6)
	.align		4
.L_6:
        /*0028*/ 	.word	index@(triton__0d1d2d3d4de5de)
        /*002c*/ 	.word	0x00000000
.L_7:


//--------------------- .nv.info.triton__0d1d2d3d4de5de --------------------------
	.section	.nv.info.triton__0d1d2d3d4de5de,"",@"SHT_CUDA_INFO"
	.align	4


	//----- nvinfo : EIATTR_CUDA_API_VERSION
	.align		4
        /*0000*/ 	.byte	0x04, 0x37
        /*0002*/ 	.short	(.L_9 - .L_8)
.L_8:
        /*0004*/ 	.word	0x0000007b


	//----- nvinfo : EIATTR_SW2861232_WAR
	.align		4
.L_9:
        /*0008*/ 	.byte	0x01, 0x35
	.zero		2


	//----- nvinfo : EIATTR_PARAM_CBANK
	.align		4
        /*000c*/ 	.byte	0x04, 0x0a
        /*000e*/ 	.short	(.L_11 - .L_10)
	.align		4
.L_10:
        /*0010*/ 	.word	index@(.nv.constant0.triton__0d1d2d3d4de5de)
        /*0014*/ 	.short	0x0160
        /*0016*/ 	.short	0x0028


	//----- nvinfo : EIATTR_CBANK_PARAM_SIZE
	.align		4
.L_11:
        /*0018*/ 	.byte	0x03, 0x19
        /*001a*/ 	.short	0x0028


	//----- nvinfo : EIATTR_KPARAM_INFO
	.align		4
        /*001c*/ 	.byte	0x04, 0x17
        /*001e*/ 	.short	(.L_13 - .L_12)
.L_12:
        /*0020*/ 	.word	0x00000000
        /*0024*/ 	.short	0x0005
        /*0026*/ 	.short	0x0024
        /*0028*/ 	.byte	0x00, 0xf0, 0x11, 0x00


	//----- nvinfo : EIATTR_KPARAM_INFO
	.align		4
.L_13:
        /*002c*/ 	.byte	0x04, 0x17
        /*002e*/ 	.short	(.L_15 - .L_14)
.L_14:
        /*0030*/ 	.word	0x00000000
        /*0034*/ 	.short	0x0004
        /*0036*/ 	.short	0x0020
        /*0038*/ 	.byte	0x00, 0xf0, 0x11, 0x00


	//----- nvinfo : EIATTR_KPARAM_INFO
	.align		4
.L_15:
        /*003c*/ 	.byte	0x04, 0x17
        /*003e*/ 	.short	(.L_17 - .L_16)
.L_16:
        /*0040*/ 	.word	0x00000000
        /*0044*/ 	.short	0x0003
        /*0046*/ 	.short	0x0018
        /*0048*/ 	.byte	0x00, 0xf0, 0x21, 0x00


	//----- nvinfo : EIATTR_KPARAM_INFO
	.align		4
.L_17:
        /*004c*/ 	.byte	0x04, 0x17
        /*004e*/ 	.short	(.L_19 - .L_18)
.L_18:
        /*0050*/ 	.word	0x00000000
        /*0054*/ 	.short	0x0002
        /*0056*/ 	.short	0x0010
        /*0058*/ 	.byte	0x00, 0xf0, 0x21, 0x00


	//----- nvinfo : EIATTR_KPARAM_INFO
	.align		4
.L_19:
        /*005c*/ 	.byte	0x04, 0x17
        /*005e*/ 	.short	(.L_21 - .L_20)
.L_20:
        /*0060*/ 	.word	0x00000000
        /*0064*/ 	.short	0x0001
        /*0066*/ 	.short	0x0008
        /*0068*/ 	.byte	0x00, 0xf0, 0x21, 0x00


	//----- nvinfo : EIATTR_KPARAM_INFO
	.align		4
.L_21:
        /*006c*/ 	.byte	0x04, 0x17
        /*006e*/ 	.short	(.L_23 - .L_22)
.L_22:
        /*0070*/ 	.word	0x00000000
        /*0074*/ 	.short	0x0000
        /*0076*/ 	.short	0x0000
        /*0078*/ 	.byte	0x00, 0xf0, 0x21, 0x00


	//----- nvinfo : EIATTR_MAXREG_COUNT
	.align		4
.L_23:
        /*007c*/ 	.byte	0x03, 0x1b
        /*007e*/ 	.short	0x00ff


	//----- nvinfo : EIATTR_EXIT_INSTR_OFFSETS
	.align		4
        /*0080*/ 	.byte	0x04, 0x1c
        /*0082*/ 	.short	(.L_25 - .L_24)


	//   ....[0]....
.L_24:
        /*0084*/ 	.word	0x00002450


	//   ....[1]....
        /*0088*/ 	.word	0x00002510


	//----- nvinfo : EIATTR_MAX_THREADS
	.align		4
.L_25:
        /*008c*/ 	.byte	0x04, 0x05
        /*008e*/ 	.short	(.L_27 - .L_26)
.L_26:
        /*0090*/ 	.word	0x00000080
        /*0094*/ 	.word	0x00000001
        /*0098*/ 	.word	0x00000001
.L_27:


//--------------------- .nv.rel.action            --------------------------
	.section	.nv.rel.action,"",@"SHT_CUDA_RELOCINFO"
	.align	8
	.sectionentsize	8
        /*0000*/ 	.byte	0x73, 0x00, 0x00, 0x00, 0x00, 0x00, 0x00, 0x00, 0x00, 0x00, 0x00, 0x11, 0x25, 0x00, 0x05, 0x36


//--------------------- .nv.constant0.triton__0d1d2d3d4de5de --------------------------
	.section	.nv.constant0.triton__0d1d2d3d4de5de,"a",@progbits
	.align	4
.nv.constant0.triton__0d1d2d3d4de5de:
	.zero		392


//--------------------- .text.triton__0d1d2d3d4de5de --------------------------
	.section	.text.triton__0d1d2d3d4de5de,"ax",@progbits
	.sectionflags	@"SHF_BARRIERS=1"
	.sectioninfo	@"SHI_REGISTERS=72"
	.align	128
        .global         triton__0d1d2d3d4de5de
        .type           triton__0d1d2d3d4de5de,@function
        .size           triton__0d1d2d3d4de5de,(.L_x_1 - triton__0d1d2d3d4de5de)
        .other          triton__0d1d2d3d4de5de,@"STO_CUDA_ENTRY STV_DEFAULT"
triton__0d1d2d3d4de5de:
.text.triton__0d1d2d3d4de5de:
[----:B------:R-:W-:-:S02]  /*0000*/  IMAD.MOV.U32 R1, RZ, RZ, c[0x0][0x28] ;  /* 0x00000a00ff017624 */ /* 0x000fc400078e00ff */
[----:B------:R-:W0:Y:S01]  /*0010*/  S2R R3, SR_TID.X ;  /* 0x0000000000037919 */ /* 0x000e220000002100 */
[----:B------:R-:W-:Y:S01]  /*0020*/  IMAD.MOV.U32 R16, RZ, RZ, 0x2 ;  /* 0x00000002ff107424 */ /* 0x000fe200078e00ff */
[----:B------:R-:W-:Y:S02]  /*0030*/  ULDC.64 UR4, c[0x0][0x118] ;  /* 0x0000460000047ab9 */ /* 0x000fe40000000a00 */
[----:B------:R-:W1:Y:S04]  /*0040*/  S2R R10, SR_CTAID.Y ;  /* 0x00000000000a7919 */ /* 0x000e680000002600 */
[----:B------:R-:W2:Y:S01]  /*0050*/  S2R R0, SR_CTAID.X ;  /* 0x0000000000007919 */ /* 0x000ea20000002500 */
[----:B0-----:R-:W-:Y:S01]  /*0060*/  LOP3.LUT R69, R3, 0x7f, RZ, 0xc0, !PT ;  /* 0x0000007f03457812 */ /* 0x001fe200078ec0ff */
[----:B-1----:R-:W-:-:S04]  /*0070*/  IMAD.SHL.U32 R44, R10, 0x400, RZ ;  /* 0x000004000a2c7824 */ /* 0x002fc800078e00ff */
[----:B------:R-:W-:Y:S01]  /*0080*/  IMAD R2, R69, 0x8, R44 ;  /* 0x0000000845027824 */ /* 0x000fe200078e022c */
[----:B--2---:R-:W-:-:S04]  /*0090*/  ISETP.GE.AND P4, PT, R0, 0x100, PT ;  /* 0x000001000000780c */ /* 0x004fc80003f86270 */
[----:B------:R-:W-:-:S04]  /*00a0*/  SHF.R.S32.HI R5, RZ, 0x1f, R2 ;  /* 0x0000001fff057819 */ /* 0x000fc80000011402 */
[----:B------:R-:W-:-:S04]  /*00b0*/  LEA.HI R5, R5, R2, RZ, 0x9 ;  /* 0x0000000205057211 */ /* 0x000fc800078f48ff */
[C---:B------:R-:W-:Y:S02]  /*00c0*/  LOP3.LUT R7, R5.reuse, 0xfffffe00, RZ, 0xc0, !PT ;  /* 0xfffffe0005077812 */ /* 0x040fe400078ec0ff */
[----:B------:R-:W-:-:S03]  /*00d0*/  SHF.L.U32 R5, R5, 0x9, RZ ;  /* 0x0000000905057819 */ /* 0x000fc600000006ff */
[----:B------:R-:W-:Y:S01]  /*00e0*/  IMAD.IADD R7, R2, 0x1, -R7 ;  /* 0x0000000102077824 */ /* 0x000fe200078e0a07 */
[----:B------:R-:W-:Y:S02]  /*00f0*/  LOP3.LUT R2, R5, 0xfffc0000, RZ, 0xc0, !PT ;  /* 0xfffc000005027812 */ /* 0x000fe400078ec0ff */
[----:B------:R-:W-:Y:S01]  /*0100*/  CS2R R4, SRZ ;  /* 0x0000000000047805 */ /* 0x000fe2000001ff00 */
[----:B------:R-:W-:-:S05]  /*0110*/  IMAD R7, R0, 0x200, R7 ;  /* 0x0000020000077824 */ /* 0x000fca00078e0207 */
[----:B------:R-:W-:Y:S02]  /*0120*/  IADD3 R19, R7, R2, RZ ;  /* 0x0000000207137210 */ /* 0x000fe40007ffe0ff */
[----:B------:R-:W-:-:S03]  /*0130*/  CS2R R6, SRZ ;  /* 0x0000000000067805 */ /* 0x000fc6000001ff00 */
[----:B------:R-:W-:-:S05]  /*0140*/  IMAD.WIDE R8, R19, R16, c[0x0][0x160] ;  /* 0x0000580013087625 */ /* 0x000fca00078e0210 */
[----:B------:R0:W2:Y:S01]  /*0150*/  @!P4 LDG.E.EL.128 R4, [R8.64] ;  /* 0x000000040804c981 */ /* 0x0000a2000c2e1d00 */
[----:B------:R-:W-:Y:S01]  /*0160*/  SHF.R.S32.HI R10, RZ, 0x15, R10 ;  /* 0x00000015ff0a7819 */ /* 0x000fe2000001140a */
[----:B------:R-:W-:Y:S01]  /*0170*/  IMAD.MOV.U32 R37, RZ, RZ, 0x4 ;  /* 0x00000004ff257424 */ /* 0x000fe200078e00ff */
[--C-:B------:R-:W-:Y:S01]  /*0180*/  LOP3.LUT R63, R44, 0x100, R69.reuse, 0xfe, !PT ;  /* 0x000001002c3f7812 */ /* 0x100fe200078efe45 */
[----:B------:R-:W-:Y:S01]  /*0190*/  IMAD.MOV.U32 R53, RZ, RZ, RZ ;  /* 0x000000ffff357224 */ /* 0x000fe200078e00ff */
[----:B------:R-:W-:Y:S02]  /*01a0*/  SGXT R10, R10, 0x1 ;  /* 0x000000010a0a781a */ /* 0x000fe40000000200 */
[----:B------:R-:W-:Y:S02]  /*01b0*/  LOP3.LUT R47, R44, 0x80, R69, 0xfe, !PT ;  /* 0x000000802c2f7812 */ /* 0x000fe400078efe45 */
[----:B------:R-:W-:Y:S02]  /*01c0*/  LEA.HI R13, R10, R63, RZ, 0x9 ;  /* 0x0000003f0a0d7211 */ /* 0x000fe400078f48ff */
[----:B------:R-:W-:-:S02]  /*01d0*/  LOP3.LUT R55, R44, 0x7f, R3, 0xf8, !PT ;  /* 0x0000007f2c377812 */ /* 0x000fc400078ef803 */
[C---:B------:R-:W-:Y:S02]  /*01e0*/  LEA.HI R11, R10.reuse, R47, RZ, 0x9 ;  /* 0x0000002f0a0b7211 */ /* 0x040fe400078f48ff */
[----:B0-----:R-:W-:Y:S02]  /*01f0*/  LOP3.LUT R8, R13, 0xfffe00, RZ, 0xc0, !PT ;  /* 0x00fffe000d087812 */ /* 0x001fe400078ec0ff */
[----:B------:R-:W-:Y:S02]  /*0200*/  LEA.HI R2, R10, R55, RZ, 0x9 ;  /* 0x000000370a027211 */ /* 0x000fe400078f48ff */
[C-C-:B------:R-:W-:Y:S01]  /*0210*/  LOP3.LUT R52, R44.reuse, 0x180, R69.reuse, 0xfe, !PT ;  /* 0x000001802c347812 */ /* 0x140fe200078efe45 */
[----:B------:R-:W-:Y:S01]  /*0220*/  IMAD.IADD R63, R63, 0x1, -R8 ;  /* 0x000000013f3f7824 */ /* 0x000fe200078e0a08 */
[----:B------:R-:W-:Y:S02]  /*0230*/  LOP3.LUT R12, R11, 0xfffe00, RZ, 0xc0, !PT ;  /* 0x00fffe000b0c7812 */ /* 0x000fe400078ec0ff */
[----:B------:R-:W-:-:S02]  /*0240*/  LOP3.LUT R61, R44, 0x280, R69, 0xfe, !PT ;  /* 0x000002802c3d7812 */ /* 0x000fc400078efe45 */
[----:B------:R-:W-:Y:S01]  /*0250*/  LOP3.LUT R2, R2, 0xfffe00, RZ, 0xc0, !PT ;  /* 0x00fffe0002027812 */ /* 0x000fe200078ec0ff */
[----:B------:R-:W-:Y:S01]  /*0260*/  IMAD.IADD R47, R47, 0x1, -R12 ;  /* 0x000000012f2f7824 */ /* 0x000fe200078e0a0c */
[C-C-:B------:R-:W-:Y:S02]  /*0270*/  LOP3.LUT R49, R44.reuse, 0x300, R69.reuse, 0xfe, !PT ;  /* 0x000003002c317812 */ /* 0x140fe400078efe45 */
[----:B------:R-:W-:Y:S01]  /*0280*/  LOP3.LUT R35, R44, 0x380, R69, 0xfe, !PT ;  /* 0x000003802c237812 */ /* 0x000fe200078efe45 */
[----:B------:R-:W-:Y:S01]  /*0290*/  IMAD.IADD R55, R55, 0x1, -R2 ;  /* 0x0000000137377824 */ /* 0x000fe200078e0a02 */
[C---:B------:R-:W-:Y:S02]  /*02a0*/  LEA.HI R8, R10.reuse, R52, RZ, 0x9 ;  /* 0x000000340a087211 */ /* 0x040fe400078f48ff */
[C---:B------:R-:W-:Y:S02]  /*02b0*/  LEA.HI R11, R10.reuse, R61, RZ, 0x9 ;  /* 0x0000003d0a0b7211 */ /* 0x040fe400078f48ff */
[----:B------:R-:W-:-:S02]  /*02c0*/  LEA.HI R12, R10, R49, RZ, 0x9 ;  /* 0x000000310a0c7211 */ /* 0x000fc400078f48ff */
[----:B------:R-:W-:Y:S02]  /*02d0*/  LEA.HI R10, R10, R35, RZ, 0x9 ;  /* 0x000000230a0a7211 */ /* 0x000fe400078f48ff */
[----:B------:R-:W-:Y:S02]  /*02e0*/  LOP3.LUT R9, R8, 0xfffe00, RZ, 0xc0, !PT ;  /* 0x00fffe0008097812 */ /* 0x000fe400078ec0ff */
[----:B------:R-:W-:Y:S02]  /*02f0*/  SHF.L.U32 R2, R69, 0x5, RZ ;  /* 0x0000000545027819 */ /* 0x000fe400000006ff */
[----:B------:R-:W-:Y:S01]  /*0300*/  LOP3.LUT R8, R11, 0xfffe00, RZ, 0xc0, !PT ;  /* 0x00fffe000b087812 */ /* 0x000fe200078ec0ff */
[----:B------:R-:W-:Y:S01]  /*0310*/  IMAD.IADD R52, R52, 0x1, -R9 ;  /* 0x0000000134347824 */ /* 0x000fe200078e0a09 */
[----:B------:R-:W-:Y:S02]  /*0320*/  LOP3.LUT R12, R12, 0xfffe00, RZ, 0xc0, !PT ;  /* 0x00fffe000c0c7812 */ /* 0x000fe400078ec0ff */
[----:B------:R-:W-:Y:S01]  /*0330*/  LOP3.LUT R10, R10, 0xfffe00, RZ, 0xc0, !PT ;  /* 0x00fffe000a0a7812 */ /* 0x000fe200078ec0ff */
[----:B------:R-:W-:Y:S01]  /*0340*/  IMAD.IADD R61, R61, 0x1, -R8 ;  /* 0x000000013d3d7824 */ /* 0x000fe200078e0a08 */
[----:B------:R-:W-:Y:S01]  /*0350*/  MOV R51, RZ ;  /* 0x000000ff00337202 */ /* 0x000fe20000000f00 */
[----:B------:R-:W-:Y:S01]  /*0360*/  IMAD R8, R63, 0x100, R0 ;  /* 0x000001003f087824 */ /* 0x000fe200078e0200 */
[----:B------:R-:W-:Y:S01]  /*0370*/  IADD3 R35, R35, -R10, RZ ;  /* 0x8000000a23237210 */ /* 0x000fe20007ffe0ff */
[----:B------:R-:W-:-:S02]  /*0380*/  IMAD.IADD R49, R49, 0x1, -R12 ;  /* 0x0000000131317824 */ /* 0x000fc400078e0a0c */
[--C-:B------:R-:W-:Y:S01]  /*0390*/  IMAD R10, R52, 0x100, R0.reuse ;  /* 0x00000100340a7824 */ /* 0x100fe200078e0200 */
[----:B------:R-:W-:Y:S01]  /*03a0*/  LEA R26, R35, R0, 0x8 ;  /* 0x00000000231a7211 */ /* 0x000fe200078e40ff */
[--C-:B------:R-:W-:Y:S02]  /*03b0*/  IMAD R12, R61, 0x100, R0.reuse ;  /* 0x000001003d0c7824 */ /* 0x100fe400078e0200 */
[----:B------:R-:W-:Y:S01]  /*03c0*/  IMAD R24, R49, 0x100, R0 ;  /* 0x0000010031187824 */ /* 0x000fe200078e0200 */
[----:B------:R-:W-:Y:S01]  /*03d0*/  MOV R18, RZ ;  /* 0x000000ff00127202 */ /* 0x000fe20000000f00 */
[----:B------:R-:W-:Y:S02]  /*03e0*/  IMAD.MOV.U32 R17, RZ, RZ, RZ ;  /* 0x000000ffff117224 */ /* 0x000fe400078e00ff */
[----:B------:R-:W-:Y:S02]  /*03f0*/  IMAD.MOV.U32 R15, RZ, RZ, RZ ;  /* 0x000000ffff0f7224 */ /* 0x000fe400078e00ff */
[----:B------:R-:W-:-:S02]  /*0400*/  IMAD.MOV.U32 R60, RZ, RZ, RZ ;  /* 0x000000ffff3c7224 */ /* 0x000fc400078e00ff */
[----:B------:R-:W-:-:S04]  /*0410*/  IMAD.WIDE R24, R24, R37, c[0x0][0x168] ;  /* 0x00005a0018187625 */ /* 0x000fc800078e0225 */
[----:B------:R-:W-:Y:S01]  /*0420*/  IMAD.WIDE R26, R26, R37, c[0x0][0x168] ;  /* 0x00005a001a1a7625 */ /* 0x000fe200078e0225 */
[----:B--2---:R0:W-:Y:S01]  /*0430*/  STS.U16 [R2], R4 ;  /* 0x0000000402007388 */ /* 0x0041e20000000400 */
[----:B------:R-:W-:Y:S02]  /*0440*/  SHF.R.U32.HI R9, RZ, 0x10, R4 ;  /* 0x00000010ff097819 */ /* 0x000fe40000011604 */
[----:B------:R-:W-:Y:S01]  /*0450*/  SHF.R.U32.HI R11, RZ, 0x10, R5 ;  /* 0x00000010ff0b7819 */ /* 0x000fe20000011605 */
[----:B------:R1:W-:Y:S01]  /*0460*/  STS.U16 [R2+0x8], R5 ;  /* 0x0000080502007388 */ /* 0x0003e20000000400 */
[----:B------:R-:W-:Y:S02]  /*0470*/  SHF.R.U32.HI R13, RZ, 0x10, R6 ;  /* 0x00000010ff0d7819 */ /* 0x000fe40000011606 */
[----:B------:R-:W-:Y:S01]  /*0480*/  SHF.R.U32.HI R21, RZ, 0x10, R7 ;  /* 0x00000010ff157819 */ /* 0x000fe20000011607 */
[----:B------:R-:W-:Y:S01]  /*0490*/  STS.U16 [R2+0x10], R6 ;  /* 0x0000100602007388 */ /* 0x000fe20000000400 */
[----:B0-----:R-:W-:-:S03]  /*04a0*/  IMAD R4, R47, 0x100, R0 ;  /* 0x000001002f047824 */ /* 0x001fc600078e0200 */
[----:B------:R0:W-:Y:S01]  /*04b0*/  STS.U16 [R2+0x18], R7 ;  /* 0x0000180702007388 */ /* 0x0001e20000000400 */
[----:B-1----:R-:W-:-:S03]  /*04c0*/  IMAD.WIDE R4, R4, R37, c[0x0][0x168] ;  /* 0x00005a0004047625 */ /* 0x002fc600078e0225 */
[----:B------:R1:W-:Y:S04]  /*04d0*/  STS.U16 [R2+0x4], R9 ;  /* 0x0000040902007388 */ /* 0x0003e80000000400 */
[----:B------:R2:W-:Y:S01]  /*04e0*/  STS.U16 [R2+0xc], R11 ;  /* 0x00000c0b02007388 */ /* 0x0005e20000000400 */
[----:B0-----:R-:W-:-:S03]  /*04f0*/  IMAD.WIDE R6, R8, R37, c[0x0][0x168] ;  /* 0x00005a0008067625 */ /* 0x001fc600078e0225 */
[----:B------:R-:W-:Y:S01]  /*0500*/  STS.U16 [R2+0x14], R13 ;  /* 0x0000140d02007388 */ /* 0x000fe20000000400 */
[----:B------:R-:W-:-:S03]  /*0510*/  IMAD R8, R55, 0x100, R0 ;  /* 0x0000010037087824 */ /* 0x000fc600078e0200 */
[----:B------:R-:W-:Y:S01]  /*0520*/  STS.U16 [R2+0x1c], R21 ;  /* 0x00001c1502007388 */ /* 0x000fe20000000400 */
[----:B-1----:R-:W-:Y:S01]  /*0530*/  MOV R9, RZ ;  /* 0x000000ff00097202 */ /* 0x002fe20000000f00 */
[----:B--2---:R-:W-:Y:S02]  /*0540*/  IMAD.MOV.U32 R11, RZ, RZ, RZ ;  /* 0x000000ffff0b7224 */ /* 0x004fe400078e00ff */
[----:B------:R-:W-:Y:S06]  /*0550*/  BAR.SYNC 0x0 ;  /* 0x0000000000007b1d */ /* 0x000fec0000000000 */
[----:B------:R0:W2:Y:S01]  /*0560*/  @!P4 LDG.E.EL R51, [R4.64] ;  /* 0x000000040433c981 */ /* 0x0000a2000c2e1900 */
[----:B------:R-:W-:-:S03]  /*0570*/  IMAD.WIDE R12, R12, R37, c[0x0][0x168] ;  /* 0x00005a000c0c7625 */ /* 0x000fc600078e0225 */
[----:B------:R1:W3:Y:S04]  /*0580*/  @!P4 LDG.E.EL R53, [R6.64] ;  /* 0x000000040635c981 */ /* 0x0002e8000c2e1900 */
[----:B------:R4:W5:Y:S01]  /*0590*/  @!P4 LDG.E.EL R60, [R12.64] ;  /* 0x000000040c3cc981 */ /* 0x000962000c2e1900 */
[----:B0-----:R-:W-:-:S03]  /*05a0*/  IMAD.WIDE R4, R8, R37, c[0x0][0x168] ;  /* 0x00005a0008047625 */ /* 0x001fc600078e0225 */
[----:B------:R-:W5:Y:S01]  /*05b0*/  @!P4 LDG.E.EL R11, [R24.64] ;  /* 0x00000004180bc981 */ /* 0x000f62000c2e1900 */
[----:B-1----:R-:W-:-:S03]  /*05c0*/  IMAD.WIDE R6, R10, R37, c[0x0][0x168] ;  /* 0x00005a000a067625 */ /* 0x002fc600078e0225 */
[----:B------:R0:W5:Y:S04]  /*05d0*/  @!P4 LDG.E.EL R17, [R4.64] ;  /* 0x000000040411c981 */ /* 0x000168000c2e1900 */
[----:B------:R1:W5:Y:S04]  /*05e0*/  @!P4 LDG.E.EL R9, [R6.64] ;  /* 0x000000040609c981 */ /* 0x000368000c2e1900 */
[----:B------:R0:W5:Y:S04]  /*05f0*/  @!P4 LDG.E.EL R15, [R4.64] ;  /* 0x00000004040fc981 */ /* 0x000168000c2e1900 */
[----:B------:R-:W5:Y:S01]  /*0600*/  @!P4 LDG.E.EL R18, [R26.64] ;  /* 0x000000041a12c981 */ /* 0x000f62000c2e1900 */
[----:B------:R-:W-:-:S02]  /*0610*/  LOP3.LUT R8, R0, 0xffffff80, RZ, 0xc0, !PT ;  /* 0xffffff8000087812 */ /* 0x000fc400078ec0ff */
[C---:B------:R-:W-:Y:S02]  /*0620*/  LOP3.LUT R33, R69.reuse, 0x80, RZ, 0xfc, !PT ;  /* 0x0000008045217812 */ /* 0x040fe400078efcff */
[C---:B------:R-:W-:Y:S02]  /*0630*/  LOP3.LUT R32, R69.reuse, 0x100, RZ, 0xfc, !PT ;  /* 0x0000010045207812 */ /* 0x040fe400078efcff */
[C---:B------:R-:W-:Y:S02]  /*0640*/  LOP3.LUT R59, R69.reuse, 0x300, RZ, 0xfc, !PT ;  /* 0x00000300453b7812 */ /* 0x040fe400078efcff */
[C---:B------:R-:W-:Y:S01]  /*0650*/  LOP3.LUT R14, R69.reuse, 0x380, RZ, 0xfc, !PT ;  /* 0x00000380450e7812 */ /* 0x040fe200078efcff */
[----:B------:R-:W-:Y:S01]  /*0660*/  CS2R R20, SRZ ;  /* 0x0000000000147805 */ /* 0x000fe2000001ff00 */
[----:B------:R-:W-:Y:S01]  /*0670*/  ISETP.NE.AND P2, PT, R8, 0x80, PT ;  /* 0x000000800800780c */ /* 0x000fe20003f45270 */
[----:B------:R-:W-:Y:S01]  /*0680*/  CS2R R22, SRZ ;  /* 0x0000000000167805 */ /* 0x000fe2000001ff00 */
[----:B------:R-:W-:Y:S01]  /*0690*/  LOP3.LUT R10, R69, 0x180, RZ, 0xfc, !PT ;  /* 0x00000180450a7812 */ /* 0x000fe200078efcff */
[----:B------:R-:W-:Y:S01]  /*06a0*/  LDS.U16 R33, [R33.X4] ;  /* 0x0000000021217984 */ /* 0x000fe20000004400 */
[----:B----4-:R-:W-:-:S02]  /*06b0*/  IADD3 R13, R19, 0x20000, RZ ;  /* 0x00020000130d7810 */ /* 0x010fc40007ffe0ff */
[----:B------:R-:W-:Y:S01]  /*06c0*/  LOP3.LUT R8, R69, 0x280, RZ, 0xfc, !PT ;  /* 0x0000028045087812 */ /* 0x000fe200078efcff */
[----:B------:R-:W-:Y:S01]  /*06d0*/  LDS.U16 R32, [R32.X4] ;  /* 0x0000000020207984 */ /* 0x000fe20000004400 */
[----:B------:R-:W-:Y:S01]  /*06e0*/  IADD3 R43, R19, -0x10000, RZ ;  /* 0xffff0000132b7810 */ /* 0x000fe20007ffe0ff */
[-C--:B------:R-:W-:Y:S02]  /*06f0*/  IMAD.WIDE R12, R13, R16.reuse, c[0x0][0x160] ;  /* 0x000058000d0c7625 */ /* 0x080fe400078e0210 */
[----:B------:R-:W-:Y:S01]  /*0700*/  LDS.U16 R10, [R10.X4] ;  /* 0x000000000a0a7984 */ /* 0x000fe20000004400 */
[----:B0-----:R-:W-:Y:S01]  /*0710*/  CS2R R4, SRZ ;  /* 0x0000000000047805 */ /* 0x001fe2000001ff00 */
[----:B-1----:R-:W-:Y:S02]  /*0720*/  CS2R R6, SRZ ;  /* 0x0000000000067805 */ /* 0x002fe4000001ff00 */
[----:B------:R-:W-:Y:S01]  /*0730*/  LDS.U16 R8, [R8.X4] ;  /* 0x0000000008087984 */ /* 0x000fe20000004400 */
[----:B------:R-:W-:-:S03]  /*0740*/  IMAD.WIDE R42, R43, R16, c[0x0][0x160] ;  /* 0x000058002b2a7625 */ /* 0x000fc600078e0210 */
[----:B------:R-:W-:Y:S04]  /*0750*/  LDS.U16 R59, [R59.X4] ;  /* 0x000000003b3b7984 */ /* 0x000fe80000004400 */
[----:B------:R-:W-:Y:S04]  /*0760*/  LDS.U16 R14, [R14.X4] ;  /* 0x000000000e0e7984 */ /* 0x000fe80000004400 */
[----:B------:R-:W-:Y:S04]  /*0770*/  LDS.U16 R36, [R69.X4+0x800] ;  /* 0x0008000045247984 */ /* 0x000fe80000004400 */
[----:B------:R-:W-:Y:S04]  /*0780*/  LDS.U16 R38, [R69.X4] ;  /* 0x0000000045267984 */ /* 0x000fe80000004400 */
[----:B------:R-:W-:Y:S06]  /*0790*/  BAR.SYNC 0x0 ;  /* 0x0000000000007b1d */ /* 0x000fec0000000000 */
[----:B--2---:R-:W-:Y:S04]  /*07a0*/  STS [R69.X4+0x200], R51 ;  /* 0x0002003345007388 */ /* 0x004fe80000004800 */
[----:B---3--:R-:W-:Y:S04]  /*07b0*/  STS [R69.X4+0x400], R53 ;  /* 0x0004003545007388 */ /* 0x008fe80000004800 */
[----:B-----5:R-:W-:Y:S04]  /*07c0*/  STS [R69.X4+0xa00], R60 ;  /* 0x000a003c45007388 */ /* 0x020fe80000004800 */
[----:B------:R-:W-:Y:S04]  /*07d0*/  STS [R69.X4+0xc00], R11 ;  /* 0x000c000b45007388 */ /* 0x000fe80000004800 */
[----:B------:R-:W-:Y:S04]  /*07e0*/  STS [R69.X4], R17 ;  /* 0x0000001145007388 */ /* 0x000fe80000004800 */
[----:B------:R-:W-:Y:S04]  /*07f0*/  STS [R69.X4+0x600], R9 ;  /* 0x0006000945007388 */ /* 0x000fe80000004800 */
[----:B------:R-:W-:Y:S04]  /*0800*/  STS [R69.X4+0x800], R15 ;  /* 0x0008000f45007388 */ /* 0x000fe80000004800 */
[----:B------:R-:W-:Y:S04]  /*0810*/  STS [R69.X4+0xe00], R18 ;  /* 0x000e001245007388 */ /* 0x000fe80000004800 */
[----:B------:R-:W-:Y:S06]  /*0820*/  BAR.SYNC 0x0 ;  /* 0x0000000000007b1d */ /* 0x000fec0000000000 */
[----:B------:R0:W2:Y:S04]  /*0830*/  @!P4 LDG.E.EL.128 R20, [R12.64] ;  /* 0x000000040c14c981 */ /* 0x0000a8000c2e1d00 */
[----:B------:R-:W-:Y:S04]  /*0840*/  LDS.128 R24, [R2] ;  /* 0x0000000002187984 */ /* 0x000fe80000000c00 */
[----:B------:R-:W-:Y:S04]  /*0850*/  LDS.128 R28, [R2+0x10] ;  /* 0x00001000021c7984 */ /* 0x000fe80000000c00 */
[----:B------:R-:W-:Y:S06]  /*0860*/  BAR.SYNC 0x0 ;  /* 0x0000000000007b1d */ /* 0x000fec0000000000 */
[----:B------:R-:W-:Y:S04]  /*0870*/  STS.U16 [R2], RZ ;  /* 0x000000ff02007388 */ /* 0x000fe80000000400 */
[----:B------:R-:W-:Y:S04]  /*0880*/  STS.U16 [R2+0x4], RZ ;  /* 0x000004ff02007388 */ /* 0x000fe80000000400 */
[----:B------:R-:W-:Y:S04]  /*0890*/  STS.U16 [R2+0x8], RZ ;  /* 0x000008ff02007388 */ /* 0x000fe80000000400 */
[----:B------:R-:W-:Y:S04]  /*08a0*/  STS.U16 [R2+0xc], RZ ;  /* 0x00000cff02007388 */ /* 0x000fe80000000400 */
[----:B------:R-:W-:Y:S04]  /*08b0*/  STS.U16 [R2+0x10], RZ ;  /* 0x000010ff02007388 */ /* 0x000fe80000000400 */
[----:B------:R-:W-:Y:S04]  /*08c0*/  STS.U16 [R2+0x14], RZ ;  /* 0x000014ff02007388 */ /* 0x000fe80000000400 */
[----:B------:R-:W-:Y:S04]  /*08d0*/  STS.U16 [R2+0x18], RZ ;  /* 0x000018ff02007388 */ /* 0x000fe80000000400 */
[----:B------:R-:W-:Y:S04]  /*08e0*/  STS.U16 [R2+0x1c], RZ ;  /* 0x00001cff02007388 */ /* 0x000fe80000000400 */
[----:B------:R-:W-:Y:S06]  /*08f0*/  BAR.SYNC 0x0 ;  /* 0x0000000000007b1d */ /* 0x000fec0000000000 */
[----:B------:R1:W3:Y:S01]  /*0900*/  @!P2 LDG.E.EL.128 R4, [R42.64] ;  /* 0x000000042a04a981 */ /* 0x0002e2000c2e1d00 */
[----:B------:R-:W-:-:S02]  /*0910*/  IADD3 R58, R0, -0x80, RZ ;  /* 0xffffff80003a7810 */ /* 0x000fc40007ffe0ff */
[----:B------:R-:W-:Y:S02]  /*0920*/  LOP3.LUT R62, R3, 0x7f, RZ, 0xc0, !PT ;  /* 0x0000007f033e7812 */ /* 0x000fe400078ec0ff */
[C---:B------:R-:W-:Y:S02]  /*0930*/  LOP3.LUT R68, R69.reuse, 0x80, RZ, 0xfc, !PT ;  /* 0x0000008045447812 */ /* 0x040fe400078efcff */
[C---:B------:R-:W-:Y:S01]  /*0940*/  LOP3.LUT R64, R69.reuse, 0x100, RZ, 0xfc, !PT ;  /* 0x0000010045407812 */ /* 0x040fe200078efcff */
[----:B------:R-:W-:Y:S01]  /*0950*/  LDS.U16 R3, [R62.X4] ;  /* 0x000000003e037984 */ /* 0x000fe20000004400 */
[C---:B------:R-:W-:Y:S02]  /*0960*/  LOP3.LUT R67, R69.reuse, 0x180, RZ, 0xfc, !PT ;  /* 0x0000018045437812 */ /* 0x040fe400078efcff */
[C---:B------:R-:W-:Y:S01]  /*0970*/  LOP3.LUT R66, R69.reuse, 0x280, RZ, 0xfc, !PT ;  /* 0x0000028045427812 */ /* 0x040fe200078efcff */
[----:B------:R-:W-:Y:S01]  /*0980*/  LDS.U16 R40, [R68.X4] ;  /* 0x0000000044287984 */ /* 0x000fe20000004400 */
[----:B------:R-:W-:-:S02]  /*0990*/  LOP3.LUT R65, R69, 0x300, RZ, 0xfc, !PT ;  /* 0x0000030045417812 */ /* 0x000fc400078efcff */
[----:B------:R-:W-:Y:S01]  /*09a0*/  LOP3.LUT R45, R69, 0x380, RZ, 0xfc, !PT ;  /* 0x00000380452d7812 */ /* 0x000fe200078efcff */
[----:B0-----:R-:W-:Y:S01]  /*09b0*/  LDS.U16 R12, [R64.X4] ;  /* 0x00000000400c7984 */ /* 0x001fe20000004400 */
[----:B------:R-:W-:Y:S01]  /*09c0*/  LEA R48, R47, R58, 0x8 ;  /* 0x0000003a2f307211 */ /* 0x000fe200078e40ff */
[----:B------:R-:W-:Y:S02]  /*09d0*/  IMAD.MOV.U32 R47, RZ, RZ, RZ ;  /* 0x000000ffff2f7224 */ /* 0x000fe400078e00ff */
[----:B------:R-:W-:Y:S04]  /*09e0*/  LDS.U16 R13, [R67.X4] ;  /* 0x00000000430d7984 */ /* 0x000fe80000004400 */
[----:B------:R-:W-:Y:S04]  /*09f0*/  LDS.U16 R39, [R62.X4+0x800] ;  /* 0x000800003e277984 */ /* 0x000fe80000004400 */
[----:B-1----:R-:W-:Y:S04]  /*0a00*/  LDS.U16 R43, [R66.X4] ;  /* 0x00000000422b7984 */ /* 0x002fe80000004400 */
[----:B------:R-:W-:Y:S04]  /*0a10*/  LDS.U16 R42, [R65.X4] ;  /* 0x00000000412a7984 */ /* 0x000fe80000004400 */
[----:B------:R-:W-:Y:S04]  /*0a20*/  LDS.U16 R41, [R45.X4] ;  /* 0x000000002d297984 */ /* 0x000fe80000004400 */
[----:B------:R-:W-:Y:S06]  /*0a30*/  BAR.SYNC 0x0 ;  /* 0x0000000000007b1d */ /* 0x000fec0000000000 */
[----:B------:R-:W-:-:S02]  /*0a40*/  IMAD R46, R55, 0x100, R58 ;  /* 0x00000100372e7824 */ /* 0x000fc400078e023a */
[----:B------:R-:W-:Y:S01]  /*0a50*/  IMAD.MOV.U32 R55, RZ, RZ, RZ ;  /* 0x000000ffff377224 */ /* 0x000fe200078e00ff */
[----:B------:R-:W-:Y:S02]  /*0a60*/  LEA R52, R52, R58, 0x8 ;  /* 0x0000003a34347211 */ /* 0x000fe400078e40ff */
[----:B---3--:R-:W-:Y:S02]  /*0a70*/  SEL R57, R4, RZ, !P2 ;  /* 0x000000ff04397207 */ /* 0x008fe40005000000 */
[----:B------:R-:W-:Y:S02]  /*0a80*/  SEL R5, R5, RZ, !P2 ;  /* 0x000000ff05057207 */ /* 0x000fe40005000000 */
[----:B------:R-:W-:Y:S02]  /*0a90*/  SEL R6, R6, RZ, !P2 ;  /* 0x000000ff06067207 */ /* 0x000fe40005000000 */
[----:B------:R-:W-:Y:S01]  /*0aa0*/  SEL R4, R7, RZ, !P2 ;  /* 0x000000ff07047207 */ /* 0x000fe20005000000 */
[----:B------:R-:W-:Y:S01]  /*0ab0*/  STS.U16 [R2+0x8], R5 ;  /* 0x0000080502007388 */ /* 0x000fe20000000400 */
[----:B------:R-:W-:-:S02]  /*0ac0*/  SHF.R.U32.HI R34, RZ, 0x10, R57 ;  /* 0x00000010ff227819 */ /* 0x000fc40000011639 */
[----:B------:R-:W-:Y:S01]  /*0ad0*/  SHF.R.U32.HI R50, RZ, 0x10, R5 ;  /* 0x00000010ff327819 */ /* 0x000fe20000011605 */
[----:B------:R0:W-:Y:S01]  /*0ae0*/  STS.U16 [R2+0x18], R4 ;  /* 0x0000180402007388 */ /* 0x0001e20000000400 */
[----:B------:R-:W-:Y:S02]  /*0af0*/  SHF.R.U32.HI R54, RZ, 0x10, R6 ;  /* 0x00000010ff367819 */ /* 0x000fe40000011606 */
[----:B------:R-:W-:Y:S01]  /*0b00*/  SHF.R.U32.HI R56, RZ, 0x10, R4 ;  /* 0x00000010ff387819 */ /* 0x000fe20000011604 */
[----:B------:R-:W-:Y:S01]  /*0b10*/  STS.U16 [R2], R57 ;  /* 0x0000003902007388 */ /* 0x000fe20000000400 */
[----:B0-----:R-:W-:-:S03]  /*0b20*/  IMAD.WIDE R4, R48, R37, c[0x0][0x170] ;  /* 0x00005c0030047625 */ /* 0x001fc600078e0225 */
[----:B------:R-:W-:Y:S04]  /*0b30*/  STS.U16 [R2+0x4], R34 ;  /* 0x0000042202007388 */ /* 0x000fe80000000400 */
[----:B------:R-:W-:Y:S04]  /*0b40*/  STS.U16 [R2+0x10], R6 ;  /* 0x0000100602007388 */ /* 0x000fe80000000400 */
[----:B------:R-:W-:Y:S04]  /*0b50*/  STS.U16 [R2+0xc], R50 ;  /* 0x00000c3202007388 */ /* 0x000fe80000000400 */
[----:B------:R-:W-:Y:S04]  /*0b60*/  STS.U16 [R2+0x14], R54 ;  /* 0x0000143602007388 */ /* 0x000fe80000000400 */
[----:B------:R-:W-:Y:S04]  /*0b70*/  STS.U16 [R2+0x1c], R56 ;  /* 0x00001c3802007388 */ /* 0x000fe80000000400 */
[----:B------:R-:W-:Y:S06]  /*0b80*/  BAR.SYNC 0x0 ;  /* 0x0000000000007b1d */ /* 0x000fec0000000000 */
[----:B------:R0:W3:Y:S01]  /*0b90*/  @!P2 LDG.E.EL R47, [R4.64] ;  /* 0x00000004042fa981 */ /* 0x0000e2000c2e1900 */
[----:B------:R-:W-:-:S02]  /*0ba0*/  IMAD R50, R63, 0x100, R58 ;  /* 0x000001003f327824 */ /* 0x000fc400078e023a */
[----:B------:R-:W-:Y:S01]  /*0bb0*/  IMAD.MOV.U32 R57, RZ, RZ, RZ ;  /* 0x000000ffff397224 */ /* 0x000fe200078e00ff */
[----:B------:R-:W1:Y:S01]  /*0bc0*/  LDS.U16 R68, [R68.X4] ;  /* 0x0000000044447984 */ /* 0x000e620000004400 */
[----:B------:R-:W-:-:S03]  /*0bd0*/  IMAD.WIDE R6, R46, R37, c[0x0][0x170] ;  /* 0x00005c002e067625 */ /* 0x000fc600078e0225 */
[----:B------:R-:W4:Y:S01]  /*0be0*/  LDS.U16 R64, [R64.X4] ;  /* 0x0000000040407984 */ /* 0x000f220000004400 */
[----:B------:R-:W-:Y:S02]  /*0bf0*/  IMAD.MOV.U32 R63, RZ, RZ, RZ ;  /* 0x000000ffff3f7224 */ /* 0x000fe400078e00ff */
[----:B0-----:R-:W-:Y:S01]  /*0c00*/  IMAD.WIDE R4, R50, R37, c[0x0][0x170] ;  /* 0x00005c0032047625 */ /* 0x001fe200078e0225 */
[----:B------:R0:W5:Y:S04]  /*0c10*/  @!P2 LDG.E.EL R55, [R6.64] ;  /* 0x000000040637a981 */ /* 0x000168000c2e1900 */
[----:B------:R0:W2:Y:S01]  /*0c20*/  @!P2 LDG.E.EL R57, [R6.64] ;  /* 0x000000040639a981 */ /* 0x0000a2000c2e1900 */
[----:B------:R-:W-:-:S03]  /*0c30*/  IMAD R54, R61, 0x100, R58 ;  /* 0x000001003d367824 */ /* 0x000fc600078e023a */
[----:B------:R0:W2:Y:S01]  /*0c40*/  @!P2 LDG.E.EL R63, [R4.64] ;  /* 0x00000004043fa981 */ /* 0x0000a2000c2e1900 */
[----:B------:R-:W-:Y:S02]  /*0c50*/  IMAD.MOV.U32 R34, RZ, RZ, RZ ;  /* 0x000000ffff227224 */ /* 0x000fe400078e00ff */
[--C-:B------:R-:W-:Y:S01]  /*0c60*/  IMAD R56, R49, 0x100, R58.reuse ;  /* 0x0000010031387824 */ /* 0x100fe200078e023a */
[----:B------:R-:W-:Y:S01]  /*0c70*/  ISETP.GT.AND P1, PT, R0, 0x7f, PT ;  /* 0x0000007f0000780c */ /* 0x000fe20003f24270 */
[----:B------:R-:W-:Y:S01]  /*0c80*/  IMAD.SHL.U32 R69, R69, 0x4, RZ ;  /* 0x0000000445457824 */ /* 0x000fe200078e00ff */
[----:B0-----:R3:W-:Y:S01]  /*0c90*/  LDS.U16 R6, [R65.X4] ;  /* 0x0000000041067984 */ /* 0x0017e20000004400 */
[----:B------:R-:W-:Y:S02]  /*0ca0*/  IMAD.MOV.U32 R7, RZ, RZ, RZ ;  /* 0x000000ffff077224 */ /* 0x000fe400078e00ff */
[-C--:B------:R-:W-:Y:S01]  /*0cb0*/  IMAD.WIDE R4, R52, R37.reuse, c[0x0][0x170] ;  /* 0x00005c0034047625 */ /* 0x080fe200078e0225 */
[----:B------:R-:W-:Y:S04]  /*0cc0*/  LDS.U16 R45, [R45.X4] ;  /* 0x000000002d2d7984 */ /* 0x000fe80000004400 */
[----:B------:R0:W5:Y:S01]  /*0cd0*/  @!P2 LDG.E.EL R7, [R4.64] ;  /* 0x000000040407a981 */ /* 0x000162000c2e1900 */
[----:B------:R-:W-:Y:S01]  /*0ce0*/  IMAD R58, R35, 0x100, R58 ;  /* 0x00000100233a7824 */ /* 0x000fe200078e023a */
[----:B------:R-:W-:Y:S01]  /*0cf0*/  MOV R35, RZ ;  /* 0x000000ff00237202 */ /* 0x000fe20000000f00 */
[----:B------:R-:W-:Y:S01]  /*0d00*/  IMAD.MOV.U32 R61, RZ, RZ, RZ ;  /* 0x000000ffff3d7224 */ /* 0x000fe200078e00ff */
[----:B------:R-:W-:Y:S01]  /*0d10*/  LDS.U16 R49, [R62.X4+0x800] ;  /* 0x000800003e317984 */ /* 0x000fe20000004400 */
[----:B0-----:R-:W-:-:S05]  /*0d20*/  IMAD.WIDE R4, R54, R37, c[0x0][0x170] ;  /* 0x00005c0036047625 */ /* 0x001fca00078e0225 */
[----:B------:R0:W5:Y:S02]  /*0d30*/  @!P2 LDG.E.EL R34, [R4.64] ;  /* 0x000000040422a981 */ /* 0x000164000c2e1900 */
[----:B0-----:R-:W-:-:S05]  /*0d40*/  IMAD.WIDE R4, R56, R37, c[0x0][0x170] ;  /* 0x00005c0038047625 */ /* 0x001fca00078e0225 */
[----:B------:R0:W5:Y:S02]  /*0d50*/  @!P2 LDG.E.EL R35, [R4.64] ;  /* 0x000000040423a981 */ /* 0x000164000c2e1900 */
[----:B0-----:R-:W-:-:S05]  /*0d60*/  IMAD.WIDE R4, R58, R37, c[0x0][0x170] ;  /* 0x00005c003a047625 */ /* 0x001fca00078e0225 */
[----:B------:R0:W5:Y:S01]  /*0d70*/  @!P2 LDG.E.EL R61, [R4.64] ;  /* 0x00000004043da981 */ /* 0x000162000c2e1900 */
[----:B------:R-:W-:Y:S01]  /*0d80*/  IADD3 R44, R69, R44, RZ ;  /* 0x0000002c452c7210 */ /* 0x000fe20007ffe0ff */
[----:B-1----:R-:W-:-:S05]  /*0d90*/  IMAD.U32 R69, R68, 0x10000, RZ ;  /* 0x0001000044457824 */ /* 0x002fca00078e00ff */
[----:B------:R-:W-:Y:S01]  /*0da0*/  LOP3.LUT R69, R69, 0x80000000, RZ, 0x3c, !PT ;  /* 0x8000000045457812 */ /* 0x000fe200078e3cff */
[----:B------:R-:W-:Y:S01]  /*0db0*/  IMAD.U32 R33, R33, 0x10000, RZ ;  /* 0x0001000021217824 */ /* 0x000fe200078e00ff */
[----:B0-----:R-:W-:Y:S01]  /*0dc0*/  LDS.U16 R5, [R66.X4] ;  /* 0x0000000042057984 */ /* 0x001fe20000004400 */
[----:B------:R-:W-:Y:S01]  /*0dd0*/  ISETP.GE.AND P3, PT, R0, 0x80, PT ;  /* 0x000000800000780c */ /* 0x000fe20003f66270 */
[----:B------:R-:W-:Y:S02]  /*0de0*/  IMAD.U32 R32, R32, 0x10000, RZ ;  /* 0x0001000020207824 */ /* 0x000fe400078e00ff */
[----:B------:R-:W0:Y:S01]  /*0df0*/  LDS.U16 R4, [R67.X4] ;  /* 0x0000000043047984 */ /* 0x000e220000004400 */
[----:B---3--:R-:W-:-:S03]  /*0e00*/  SEL R65, R47, RZ, !P2 ;  /* 0x000000ff2f417207 */ /* 0x008fc60005000000 */
[----:B------:R-:W1:Y:S02]  /*0e10*/  LDS.U16 R47, [R62.X4] ;  /* 0x000000003e2f7984 */ /* 0x000e640000004400 */
[----:B------:R-:W-:Y:S02]  /*0e20*/  FFMA R69, R69, R65, RZ ;  /* 0x0000004145457223 */ /* 0x000fe400000000ff */
[----:B------:R-:W-:Y:S06]  /*0e30*/  BAR.SYNC 0x0 ;  /* 0x0000000000007b1d */ /* 0x000fec0000000000 */
[----:B------:R-:W-:-:S05]  /*0e40*/  FSEL R66, R69, RZ, P1 ;  /* 0x000000ff45427208 */ /* 0x000fca0000800000 */
[----:B------:R-:W-:Y:S01]  /*0e50*/  FFMA R51, R51, R33, R66 ;  /* 0x0000002133337223 */ /* 0x000fe20000000042 */
[----:B----4-:R-:W-:Y:S02]  /*0e60*/  SHF.L.U32 R33, R64, 0x10, RZ ;  /* 0x0000001040217819 */ /* 0x010fe400000006ff */
[----:B--2---:R-:W-:Y:S02]  /*0e70*/  SEL R64, R63, RZ, !P2 ;  /* 0x000000ff3f407207 */ /* 0x004fe40005000000 */
[----:B------:R-:W-:-:S05]  /*0e80*/  LOP3.LUT R33, R33, 0x80000000, RZ, 0x3c, !PT ;  /* 0x8000000021217812 */ /* 0x000fca00078e3cff */
[----:B------:R-:W-:Y:S01]  /*0e90*/  FFMA R33, R33, R64, RZ ;  /* 0x0000004021217223 */ /* 0x000fe200000000ff */
[----:B------:R2:W-:Y:S04]  /*0ea0*/  STS [R62.X4+0x200], R65 ;  /* 0x000200413e007388 */ /* 0x0005e80000004800 */
[----:B------:R-:W-:Y:S01]  /*0eb0*/  FSEL R33, R33, RZ, P1 ;  /* 0x000000ff21217208 */ /* 0x000fe20000800000 */
[----:B------:R3:W-:Y:S01]  /*0ec0*/  STS [R62.X4+0x400], R64 ;  /* 0x000400403e007388 */ /* 0x0007e20000004800 */
[----:B-----5:R-:W-:Y:S02]  /*0ed0*/  SEL R55, R55, RZ, !P2 ;  /* 0x000000ff37377207 */ /* 0x020fe40005000000 */
[----:B--2---:R-:W-:Y:S01]  /*0ee0*/  IADD3 R65, R19, 0x10000, RZ ;  /* 0x0001000013417810 */ /* 0x004fe20007ffe0ff */
[----:B------:R-:W-:Y:S01]  /*0ef0*/  FFMA R53, R32, R53, R33 ;  /* 0x0000003520357223 */ /* 0x000fe20000000021 */
[----:B------:R-:W-:Y:S01]  /*0f00*/  SEL R57, R57, RZ, !P2 ;  /* 0x000000ff39397207 */ /* 0x000fe20005000000 */
[----:B------:R-:W-:Y:S01]  /*0f10*/  CS2R R32, SRZ ;  /* 0x0000000000207805 */ /* 0x000fe2000001ff00 */
[----:B------:R-:W-:Y:S01]  /*0f20*/  SEL R7, R7, RZ, !P2 ;  /* 0x000000ff07077207 */ /* 0x000fe20005000000 */
[----:B---3--:R-:W-:Y:S01]  /*0f30*/  IMAD.WIDE R64, R65, R16, c[0x0][0x160] ;  /* 0x0000580041407625 */ /* 0x008fe200078e0210 */
[----:B------:R-:W-:Y:S01]  /*0f40*/  STS [R62.X4], R55 ;  /* 0x000000373e007388 */ /* 0x000fe20000004800 */
[----:B------:R-:W-:-:S03]  /*0f50*/  SEL R63, R34, RZ, !P2 ;  /* 0x000000ff223f7207 */ /* 0x000fc60005000000 */
[----:B------:R-:W-:Y:S04]  /*0f60*/  STS [R62.X4+0x600], R7 ;  /* 0x000600073e007388 */ /* 0x000fe80000004800 */
[----:B------:R-:W-:Y:S04]  /*0f70*/  STS [R62.X4+0x800], R57 ;  /* 0x000800393e007388 */ /* 0x000fe80000004800 */
[----:B------:R-:W-:Y:S01]  /*0f80*/  STS [R62.X4+0xa00], R63 ;  /* 0x000a003f3e007388 */ /* 0x000fe20000004800 */
[----:B------:R-:W-:Y:S02]  /*0f90*/  SEL R67, R35, RZ, !P2 ;  /* 0x000000ff23437207 */ /* 0x000fe40005000000 */
[----:B------:R-:W-:-:S03]  /*0fa0*/  CS2R R34, SRZ ;  /* 0x0000000000227805 */ /* 0x000fc6000001ff00 */
[----:B------:R-:W-:Y:S01]  /*0fb0*/  STS [R62.X4+0xc00], R67 ;  /* 0x000c00433e007388 */ /* 0x000fe20000004800 */
[----:B------:R-:W-:-:S05]  /*0fc0*/  SEL R61, R61, RZ, !P2 ;  /* 0x000000ff3d3d7207 */ /* 0x000fca0005000000 */
[----:B------:R-:W-:Y:S04]  /*0fd0*/  STS [R62.X4+0xe00], R61 ;  /* 0x000e003d3e007388 */ /* 0x000fe80000004800 */
[----:B------:R-:W-:Y:S06]  /*0fe0*/  BAR.SYNC 0x0 ;  /* 0x0000000000007b1d */ /* 0x000fec0000000000 */
[----:B------:R-:W2:Y:S01]  /*0ff0*/  @!P3 LDG.E.EL.128 R32, [R64.64] ;  /* 0x000000044020b981 */ /* 0x000ea2000c2e1d00 */
[----:B0-----:R-:W-:-:S05]  /*1000*/  IMAD.U32 R4, R4, 0x10000, RZ ;  /* 0x0001000004047824 */ /* 0x001fca00078e00ff */
[----:B------:R-:W-:-:S05]  /*1010*/  LOP3.LUT R4, R4, 0x80000000, RZ, 0x3c, !PT ;  /* 0x8000000004047812 */ /* 0x000fca00078e3cff */
[----:B------:R-:W-:Y:S01]  /*1020*/  FFMA R4, R4, R7, RZ ;  /* 0x0000000704047223 */ /* 0x000fe200000000ff */
[----:B------:R-:W-:-:S04]  /*1030*/  IMAD.U32 R6, R6, 0x10000, RZ ;  /* 0x0001000006067824 */ /* 0x000fc800078e00ff */
[----:B------:R-:W-:Y:S02]  /*1040*/  FSEL R7, R4, RZ, P1 ;  /* 0x000000ff04077208 */ /* 0x000fe40000800000 */
[----:B------:R-:W-:Y:S02]  /*1050*/  SHF.L.U32 R4, R5, 0x10, RZ ;  /* 0x0000001005047819 */ /* 0x000fe400000006ff */
[----:B------:R-:W-:Y:S02]  /*1060*/  LOP3.LUT R6, R6, 0x80000000, RZ, 0x3c, !PT ;  /* 0x8000000006067812 */ /* 0x000fe400078e3cff */
[----:B------:R-:W-:Y:S01]  /*1070*/  LOP3.LUT R4, R4, 0x80000000, RZ, 0x3c, !PT ;  /* 0x8000000004047812 */ /* 0x000fe200078e3cff */
[----:B------:R-:W-:Y:S02]  /*1080*/  IMAD.U32 R5, R8, 0x10000, RZ ;  /* 0x0001000008057824 */ /* 0x000fe400078e00ff */
[----:B------:R-:W-:Y:S02]  /*1090*/  FFMA R6, R6, R67, RZ ;  /* 0x0000004306067223 */ /* 0x000fe400000000ff */
[----:B------:R-:W-:Y:S01]  /*10a0*/  FFMA R63, R4, R63, RZ ;  /* 0x0000003f043f7223 */ /* 0x000fe200000000ff */
[----:B------:R-:W-:-:S02]  /*10b0*/  IMAD.U32 R4, R59, 0x10000, RZ ;  /* 0x000100003b047824 */ /* 0x000fc400078e00ff */
[----:B------:R-:W-:Y:S02]  /*10c0*/  IMAD.U32 R10, R10, 0x10000, RZ ;  /* 0x000100000a0a7824 */ /* 0x000fe400078e00ff */
[----:B------:R-:W-:Y:S02]  /*10d0*/  FSEL R8, R63, RZ, P1 ;  /* 0x000000ff3f087208 */ /* 0x000fe40000800000 */
[----:B------:R-:W-:Y:S01]  /*10e0*/  FSEL R59, R6, RZ, P1 ;  /* 0x000000ff063b7208 */ /* 0x000fe20000800000 */
[----:B------:R-:W-:Y:S02]  /*10f0*/  FFMA R62, R10, R9, R7 ;  /* 0x000000090a3e7223 */ /* 0x000fe40000000007 */
[----:B------:R-:W-:Y:S02]  /*1100*/  FFMA R60, R5, R60, R8 ;  /* 0x0000003c053c7223 */ /* 0x000fe40000000008 */
[----:B------:R-:W-:Y:S02]  /*1110*/  FFMA R59, R4, R11, R59 ;  /* 0x0000000b043b7223 */ /* 0x000fe4000000003b */
[----:B------:R-:W-:Y:S04]  /*1120*/  LDS.128 R4, [R2] ;  /* 0x0000000002047984 */ /* 0x000fe80000000c00 */
[----:B------:R-:W-:Y:S04]  /*1130*/  LDS.128 R8, [R2+0x10] ;  /* 0x0000100002087984 */ /* 0x000fe80000000c00 */
[----:B------:R-:W-:Y:S06]  /*1140*/  BAR.SYNC 0x0 ;  /* 0x0000000000007b1d */ /* 0x000fec0000000000 */
[----:B--2---:R-:W-:-:S04]  /*1150*/  SEL R63, R32, RZ, !P3 ;  /* 0x000000ff203f7207 */ /* 0x004fc80005800000 */
[----:B------:R-:W-:Y:S02]  /*1160*/  SHF.R.U32.HI R32, RZ, 0x10, R63 ;  /* 0x00000010ff207819 */ /* 0x000fe4000001163f */
[----:B------:R-:W-:Y:S02]  /*1170*/  SEL R33, R33, RZ, !P3 ;  /* 0x000000ff21217207 */ /* 0x000fe40005800000 */
[----:B------:R-:W-:Y:S01]  /*1180*/  SEL R67, R34, RZ, !P3 ;  /* 0x000000ff22437207 */ /* 0x000fe20005800000 */
[----:B------:R0:W-:Y:S01]  /*1190*/  STS.U16 [R2+0x4], R32 ;  /* 0x0000042002007388 */ /* 0x0001e20000000400 */
[----:B------:R-:W-:Y:S02]  /*11a0*/  SEL R69, R35, RZ, !P3 ;  /* 0x000000ff23457207 */ /* 0x000fe40005800000 */
[----:B------:R-:W-:Y:S01]  /*11b0*/  IADD3 R34, R50, 0x100, RZ ;  /* 0x0000010032227810 */ /* 0x000fe20007ffe0ff */
[----:B------:R2:W-:Y:S01]  /*11c0*/  STS.U16 [R2], R63 ;  /* 0x0000003f02007388 */ /* 0x0005e20000000400 */
[----:B------:R-:W-:-:S02]  /*11d0*/  SHF.R.U32.HI R66, RZ, 0x10, R33 ;  /* 0x00000010ff427819 */ /* 0x000fc40000011621 */
[----:B------:R-:W-:Y:S02]  /*11e0*/  SHF.R.U32.HI R68, RZ, 0x10, R67 ;  /* 0x00000010ff447819 */ /* 0x000fe40000011643 */
[----:B0-----:R-:W-:Y:S01]  /*11f0*/  IADD3 R32, R48, 0x100, RZ ;  /* 0x0000010030207810 */ /* 0x001fe20007ffe0ff */
[----:B------:R0:W-:Y:S01]  /*1200*/  STS.U16 [R2+0x8], R33 ;  /* 0x0000082102007388 */ /* 0x0001e20000000400 */
[----:B------:R-:W-:Y:S02]  /*1210*/  MOV R48, RZ ;  /* 0x000000ff00307202 */ /* 0x000fe40000000f00 */
[----:B--2---:R-:W-:Y:S01]  /*1220*/  SHF.R.U32.HI R63, RZ, 0x10, R69 ;  /* 0x00000010ff3f7819 */ /* 0x004fe20000011645 */
[----:B------:R-:W-:Y:S01]  /*1230*/  IMAD.MOV.U32 R50, RZ, RZ, RZ ;  /* 0x000000ffff327224 */ /* 0x000fe200078e00ff */
[----:B------:R-:W-:Y:S01]  /*1240*/  STS.U16 [R2+0x10], R67 ;  /* 0x0000104302007388 */ /* 0x000fe20000000400 */
[----:B------:R-:W-:-:S04]  /*1250*/  IMAD.WIDE R34, R34, R37, c[0x0][0x170] ;  /* 0x00005c0022227625 */ /* 0x000fc800078e0225 */
[----:B0-----:R-:W-:Y:S01]  /*1260*/  IMAD.WIDE R32, R32, R37, c[0x0][0x170] ;  /* 0x00005c0020207625 */ /* 0x001fe200078e0225 */
[----:B------:R-:W-:Y:S04]  /*1270*/  STS.U16 [R2+0xc], R66 ;  /* 0x00000c4202007388 */ /* 0x000fe80000000400 */
[----:B------:R-:W-:Y:S04]  /*1280*/  STS.U16 [R2+0x14], R68 ;  /* 0x0000144402007388 */ /* 0x000fe80000000400 */
[----:B------:R-:W-:Y:S04]  /*1290*/  STS.U16 [R2+0x18], R69 ;  /* 0x0000184502007388 */ /* 0x000fe80000000400 */
[----:B------:R-:W-:Y:S04]  /*12a0*/  STS.U16 [R2+0x1c], R63 ;  /* 0x00001c3f02007388 */ /* 0x000fe80000000400 */
[----:B------:R-:W-:Y:S06]  /*12b0*/  BAR.SYNC 0x0 ;  /* 0x0000000000007b1d */ /* 0x000fec0000000000 */
[----:B------:R0:W2:Y:S04]  /*12c0*/  @!P3 LDG.E.EL R48, [R32.64] ;  /* 0x000000042030b981 */ /* 0x0000a8000c2e1900 */
[----:B------:R3:W4:Y:S01]  /*12d0*/  @!P3 LDG.E.EL R50, [R34.64] ;  /* 0x000000042232b981 */ /* 0x000722000c2e1900 */
[----:B------:R-:W-:Y:S01]  /*12e0*/  IADD3 R66, R52, 0x100, RZ ;  /* 0x0000010034427810 */ /* 0x000fe20007ffe0ff */
[----:B------:R-:W-:-:S04]  /*12f0*/  IMAD.MOV.U32 R52, RZ, RZ, RZ ;  /* 0x000000ffff347224 */ /* 0x000fc800078e00ff */
[----:B------:R-:W-:-:S05]  /*1300*/  IMAD.WIDE R66, R66, R37, c[0x0][0x170] ;  /* 0x00005c0042427625 */ /* 0x000fca00078e0225 */
[----:B------:R5:W4:Y:S01]  /*1310*/  @!P3 LDG.E.EL R52, [R66.64] ;  /* 0x000000044234b981 */ /* 0x000b22000c2e1900 */
[----:B------:R-:W-:-:S05]  /*1320*/  IADD3 R68, R54, 0x100, RZ ;  /* 0x0000010036447810 */ /* 0x000fca0007ffe0ff */
[----:B0-----:R-:W-:Y:S01]  /*1330*/  IMAD.WIDE R32, R68, R37, c[0x0][0x170] ;  /* 0x00005c0044207625 */ /* 0x001fe200078e0225 */
[----:B------:R-:W-:-:S05]  /*1340*/  IADD3 R68, R56, 0x100, RZ ;  /* 0x0000010038447810 */ /* 0x000fca0007ffe0ff */
[----:B---3--:R-:W-:Y:S01]  /*1350*/  IMAD.WIDE R34, R68, R37, c[0x0][0x170] ;  /* 0x00005c0044227625 */ /* 0x008fe200078e0225 */
[----:B------:R-:W-:-:S03]  /*1360*/  IADD3 R68, R46, 0x100, RZ ;  /* 0x000001002e447810 */ /* 0x000fc60007ffe0ff */
[----:B------:R-:W-:Y:S02]  /*1370*/  IMAD.MOV.U32 R46, RZ, RZ, RZ ;  /* 0x000000ffff2e7224 */ /* 0x000fe400078e00ff */
[----:B-----5:R-:W-:-:S04]  /*1380*/  IMAD.WIDE R66, R68, R37, c[0x0][0x170] ;  /* 0x00005c0044427625 */ /* 0x020fc800078e0225 */
[----:B------:R-:W-:Y:S01]  /*1390*/  IMAD.MOV.U32 R54, RZ, RZ, RZ ;  /* 0x000000ffff367224 */ /* 0x000fe200078e00ff */
[----:B------:R-:W3:Y:S01]  /*13a0*/  @!P3 LDG.E.EL R46, [R66.64] ;  /* 0x00000004422eb981 */ /* 0x000ee2000c2e1900 */
[----:B------:R-:W-:-:S04]  /*13b0*/  IMAD.MOV.U32 R63, RZ, RZ, RZ ;  /* 0x000000ffff3f7224 */ /* 0x000fc800078e00ff */
[----:B------:R0:W5:Y:S01]  /*13c0*/  @!P3 LDG.E.EL R54, [R32.64] ;  /* 0x000000042036b981 */ /* 0x000162000c2e1900 */
[----:B------:R-:W-:-:S03]  /*13d0*/  MOV R56, RZ ;  /* 0x000000ff00387202 */ /* 0x000fc60000000f00 */
[----:B------:R-:W5:Y:S04]  /*13e0*/  @!P3 LDG.E.EL R63, [R66.64] ;  /* 0x00000004423fb981 */ /* 0x000f68000c2e1900 */
[----:B------:R1:W5:Y:S01]  /*13f0*/  @!P3 LDG.E.EL R56, [R34.64] ;  /* 0x000000042238b981 */ /* 0x000362000c2e1900 */
[----:B0-----:R-:W-:-:S05]  /*1400*/  IADD3 R32, R58, 0x100, RZ ;  /* 0x000001003a207810 */ /* 0x001fca0007ffe0ff */
[----:B------:R-:W-:-:S04]  /*1410*/  IMAD.WIDE R32, R32, R37, c[0x0][0x170] ;  /* 0x00005c0020207625 */ /* 0x000fc800078e0225 */
[----:B------:R-:W-:-:S06]  /*1420*/  IMAD.MOV.U32 R37, RZ, RZ, RZ ;  /* 0x000000ffff257224 */ /* 0x000fcc00078e00ff */
[----:B------:R0:W5:Y:S04]  /*1430*/  @!P3 LDG.E.EL R37, [R32.64] ;  /* 0x000000042025b981 */ /* 0x000168000c2e1900 */
[----:B-1----:R-:W1:Y:S01]  /*1440*/  S2R R35, SR_TID.X ;  /* 0x0000000000237919 */ /* 0x002e620000002100 */
[----:B------:R-:W-:-:S04]  /*1450*/  SHF.L.U32 R34, R45, 0x10, RZ ;  /* 0x000000102d227819 */ /* 0x000fc800000006ff */
[----:B------:R-:W-:-:S05]  /*1460*/  LOP3.LUT R34, R34, 0x80000000, RZ, 0x3c, !PT ;  /* 0x8000000022227812 */ /* 0x000fca00078e3cff */
[----:B------:R-:W-:Y:S01]  /*1470*/  FFMA R68, R34, R61, RZ ;  /* 0x0000003d22447223 */ /* 0x000fe200000000ff */
[----:B-1----:R-:W-:-:S04]  /*1480*/  LOP3.LUT R34, R35, 0x7f, RZ, 0xc0, !PT ;  /* 0x0000007f23227812 */ /* 0x002fc800078ec0ff */
[C---:B------:R-:W-:Y:S02]  /*1490*/  LOP3.LUT R45, R34.reuse, 0x80, RZ, 0xfc, !PT ;  /* 0x00000080222d7812 */ /* 0x040fe400078efcff */
[----:B------:R-:W-:-:S04]  /*14a0*/  LOP3.LUT R58, R34, 0x100, RZ, 0xfc, !PT ;  /* 0x00000100223a7812 */ /* 0x000fc800078efcff */
[----:B------:R-:W-:Y:S04]  /*14b0*/  LDS.U16 R45, [R45.X4] ;  /* 0x000000002d2d7984 */ /* 0x000fe80000004400 */
[----:B------:R-:W1:Y:S01]  /*14c0*/  LDS.U16 R58, [R58.X4] ;  /* 0x000000003a3a7984 */ /* 0x000e620000004400 */
[----:B------:R-:W-:Y:S02]  /*14d0*/  IMAD.U32 R61, R14, 0x10000, RZ ;  /* 0x000100000e3d7824 */ /* 0x000fe400078e00ff */
[----:B------:R-:W-:Y:S01]  /*14e0*/  IMAD.U32 R14, R47, 0x10000, RZ ;  /* 0x000100002f0e7824 */ /* 0x000fe200078e00ff */
[----:B------:R-:W-:-:S04]  /*14f0*/  FSEL R68, R68, RZ, P1 ;  /* 0x000000ff44447208 */ /* 0x000fc80000800000 */
[----:B------:R-:W-:Y:S01]  /*1500*/  LOP3.LUT R14, R14, 0x80000000, RZ, 0x3c, !PT ;  /* 0x800000000e0e7812 */ /* 0x000fe200078e3cff */
[----:B------:R-:W-:Y:S01]  /*1510*/  FFMA R18, R61, R18, R68 ;  /* 0x000000123d127223 */ /* 0x000fe20000000044 */
[----:B0-----:R-:W-:-:S03]  /*1520*/  LOP3.LUT R32, R34, 0x280, RZ, 0xfc, !PT ;  /* 0x0000028022207812 */ /* 0x001fc600078efcff */
[----:B------:R-:W-:Y:S01]  /*1530*/  FFMA R14, R14, R55, RZ ;  /* 0x000000370e0e7223 */ /* 0x000fe200000000ff */
[----:B------:R-:W-:Y:S02]  /*1540*/  LOP3.LUT R61, R34, 0x180, RZ, 0xfc, !PT ;  /* 0x00000180223d7812 */ /* 0x000fe400078efcff */
[----:B------:R-:W0:Y:S01]  /*1550*/  LDS.U16 R32, [R32.X4] ;  /* 0x0000000020207984 */ /* 0x000e220000004400 */
[----:B------:R-:W-:Y:S01]  /*1560*/  IMAD.U32 R33, R38, 0x10000, RZ ;  /* 0x0001000026217824 */ /* 0x000fe200078e00ff */
[----:B------:R-:W-:Y:S02]  /*1570*/  FSEL R14, R14, RZ, P1 ;  /* 0x000000ff0e0e7208 */ /* 0x000fe40000800000 */
[----:B------:R-:W-:Y:S03]  /*1580*/  LDS.U16 R61, [R61.X4] ;  /* 0x000000003d3d7984 */ /* 0x000fe60000004400 */
[----:B------:R-:W-:Y:S01]  /*1590*/  FFMA R33, R17, R33, R14 ;  /* 0x0000002111217223 */ /* 0x000fe2000000000e */
[----:B------:R-:W-:Y:S01]  /*15a0*/  IMAD.U32 R14, R49, 0x10000, RZ ;  /* 0x00010000310e7824 */ /* 0x000fe200078e00ff */
[----:B------:R-:W-:Y:S01]  /*15b0*/  LOP3.LUT R17, R34, 0x300, RZ, 0xfc, !PT ;  /* 0x0000030022117812 */ /* 0x000fe200078efcff */
[----:B------:R-:W0:Y:S05]  /*15c0*/  LDS.U16 R38, [R34.X4+0x800] ;  /* 0x0008000022267984 */ /* 0x000e2a0000004400 */
[----:B------:R-:W-:Y:S01]  /*15d0*/  LDS.U16 R17, [R17.X4] ;  /* 0x0000000011117984 */ /* 0x000fe20000004400 */
[----:B-1----:R-:W-:Y:S01]  /*15e0*/  IMAD.U32 R58, R58, 0x10000, RZ ;  /* 0x000100003a3a7824 */ /* 0x002fe200078e00ff */
[----:B------:R-:W-:-:S05]  /*15f0*/  LOP3.LUT R14, R14, 0x80000000, RZ, 0x3c, !PT ;  /* 0x800000000e0e7812 */ /* 0x000fca00078e3cff */
[----:B------:R-:W-:Y:S01]  /*1600*/  FFMA R14, R14, R57, RZ ;  /* 0x000000390e0e7223 */ /* 0x000fe200000000ff */
[----:B------:R-:W-:-:S04]  /*1610*/  SHF.L.U32 R36, R36, 0x10, RZ ;  /* 0x0000001024247819 */ /* 0x000fc800000006ff */
[----:B------:R-:W-:-:S05]  /*1620*/  FSEL R57, R14, RZ, P1 ;  /* 0x000000ff0e397208 */ /* 0x000fca0000800000 */
[----:B------:R-:W-:Y:S01]  /*1630*/  FFMA R14, R36, R15, R57 ;  /* 0x0000000f240e7223 */ /* 0x000fe20000000039 */
[----:B0-----:R-:W-:Y:S01]  /*1640*/  IMAD.U32 R36, R32, 0x10000, RZ ;  /* 0x0001000020247824 */ /* 0x001fe200078e00ff */
[----:B------:R-:W-:Y:S01]  /*1650*/  ISETP.GT.AND P0, PT, R0, 0xff, PT ;  /* 0x000000ff0000780c */ /* 0x000fe20003f04270 */
[----:B------:R-:W-:-:S05]  /*1660*/  IMAD.U32 R40, R40, 0x10000, RZ ;  /* 0x0001000028287824 */ /* 0x000fca00078e00ff */
[----:B------:R-:W-:Y:S01]  /*1670*/  FSEL R40, R40, RZ, P0 ;  /* 0x000000ff28287208 */ /* 0x000fe20000000000 */
[----:B------:R-:W-:Y:S02]  /*1680*/  IMAD.U32 R43, R43, 0x10000, RZ ;  /* 0x000100002b2b7824 */ /* 0x000fe400078e00ff */
[----:B------:R-:W-:Y:S01]  /*1690*/  IMAD.U32 R38, R38, 0x10000, RZ ;  /* 0x0001000026267824 */ /* 0x000fe200078e00ff */
[----:B------:R-:W-:Y:S02]  /*16a0*/  SHF.L.U32 R3, R3, 0x10, RZ ;  /* 0x0000001003037819 */ /* 0x000fe400000006ff */
[----:B------:R-:W-:Y:S02]  /*16b0*/  FSEL R43, R43, RZ, P0 ;  /* 0x000000ff2b2b7208 */ /* 0x000fe40000000000 */
[----:B------:R-:W-:Y:S01]  /*16c0*/  FSEL R3, R3, RZ, P0 ;  /* 0x000000ff03037208 */ /* 0x000fe20000000000 */
[----:B------:R-:W-:Y:S02]  /*16d0*/  IMAD.U32 R13, R13, 0x10000, RZ ;  /* 0x000100000d0d7824 */ /* 0x000fe400078e00ff */
[----:B------:R-:W-:-:S02]  /*16e0*/  IMAD.U32 R39, R39, 0x10000, RZ ;  /* 0x0001000027277824 */ /* 0x000fc400078e00ff */
[----:B------:R-:W-:Y:S02]  /*16f0*/  IMAD.U32 R42, R42, 0x10000, RZ ;  /* 0x000100002a2a7824 */ /* 0x000fe400078e00ff */
[----:B------:R-:W-:Y:S01]  /*1700*/  IMAD.U32 R41, R41, 0x10000, RZ ;  /* 0x0001000029297824 */ /* 0x000fe200078e00ff */
[----:B------:R-:W-:Y:S02]  /*1710*/  FSEL R13, R13, RZ, P0 ;  /* 0x000000ff0d0d7208 */ /* 0x000fe40000000000 */
[----:B------:R-:W-:Y:S02]  /*1720*/  FSEL R39, R39, RZ, P0 ;  /* 0x000000ff27277208 */ /* 0x000fe40000000000 */
[----:B------:R-:W-:Y:S02]  /*1730*/  FSEL R42, R42, RZ, P0 ;  /* 0x000000ff2a2a7208 */ /* 0x000fe40000000000 */
[----:B------:R-:W-:Y:S02]  /*1740*/  FSEL R41, R41, RZ, P0 ;  /* 0x000000ff29297208 */ /* 0x000fe40000000000 */
[----:B--2---:R-:W-:-:S02]  /*1750*/  SEL R47, R48, RZ, !P3 ;  /* 0x000000ff302f7207 */ /* 0x004fc40005800000 */
[----:B------:R-:W-:Y:S02]  /*1760*/  SHF.L.U32 R48, R45, 0x10, RZ ;  /* 0x000000102d307819 */ /* 0x000fe400000006ff */
[----:B----4-:R-:W-:Y:S01]  /*1770*/  SEL R55, R50, RZ, !P3 ;  /* 0x000000ff32377207 */ /* 0x010fe20005800000 */
[----:B------:R-:W0:Y:S02]  /*1780*/  LDS.U16 R45, [R34.X4] ;  /* 0x00000000222d7984 */ /* 0x000e240000004400 */
[----:B------:R-:W-:Y:S02]  /*1790*/  FMUL R48, R48, R47 ;  /* 0x0000002f30307220 */ /* 0x000fe40000400000 */
[----:B------:R-:W-:-:S03]  /*17a0*/  FMUL R58, R58, R55 ;  /* 0x000000373a3a7220 */ /* 0x000fc60000400000 */
[----:B------:R-:W-:Y:S02]  /*17b0*/  FSEL R48, R48, RZ, !P3 ;  /* 0x000000ff30307208 */ /* 0x000fe40005800000 */
[----:B------:R-:W-:-:S03]  /*17c0*/  FSEL R58, R58, RZ, !P3 ;  /* 0x000000ff3a3a7208 */ /* 0x000fc60005800000 */
[----:B------:R-:W-:Y:S02]  /*17d0*/  FADD R49, R51, R48 ;  /* 0x0000003033317221 */ /* 0x000fe40000000000 */
[----:B------:R-:W-:Y:S01]  /*17e0*/  FADD R51, R53, R58 ;  /* 0x0000003a35337221 */ /* 0x000fe20000000000 */
[----:B------:R-:W-:Y:S02]  /*17f0*/  SEL R53, R52, RZ, !P3 ;  /* 0x000000ff34357207 */ /* 0x000fe40005800000 */
[----:B------:R-:W-:Y:S01]  /*1800*/  LOP3.LUT R52, R34, 0x380, RZ, 0xfc, !PT ;  /* 0x0000038022347812 */ /* 0x000fe200078efcff */
[----:B------:R-:W-:-:S04]  /*1810*/  IMAD.U32 R48, R12, 0x10000, RZ ;  /* 0x000100000c307824 */ /* 0x000fc800078e00ff */
[----:B------:R-:W1:Y:S01]  /*1820*/  LDS.U16 R12, [R52.X4] ;  /* 0x00000000340c7984 */ /* 0x000e620000004400 */
[----:B------:R-:W-:Y:S01]  /*1830*/  IMAD.U32 R50, R61, 0x10000, RZ ;  /* 0x000100003d327824 */ /* 0x000fe200078e00ff */
[----:B---3--:R-:W-:-:S03]  /*1840*/  SEL R15, R46, RZ, !P3 ;  /* 0x000000ff2e0f7207 */ /* 0x008fc60005800000 */
[----:B------:R-:W-:Y:S01]  /*1850*/  FMUL R50, R50, R53 ;  /* 0x0000003532327220 */ /* 0x000fe20000400000 */
[----:B0-----:R-:W-:Y:S01]  /*1860*/  IMAD.U32 R32, R45, 0x10000, RZ ;  /* 0x000100002d207824 */ /* 0x001fe200078e00ff */
[----:B-----5:R-:W-:Y:S02]  /*1870*/  SEL R57, R54, RZ, !P3 ;  /* 0x000000ff36397207 */ /* 0x020fe40005800000 */
[----:B------:R-:W-:Y:S01]  /*1880*/  SEL R63, R63, RZ, !P3 ;  /* 0x000000ff3f3f7207 */ /* 0x000fe20005800000 */
[----:B------:R-:W-:Y:S01]  /*1890*/  FMUL R32, R32, R15 ;  /* 0x0000000f20207220 */ /* 0x000fe20000400000 */
[----:B------:R-:W-:Y:S01]  /*18a0*/  FSEL R61, R50, RZ, !P3 ;  /* 0x000000ff323d7208 */ /* 0x000fe20005800000 */
[----:B------:R-:W-:Y:S01]  /*18b0*/  FMUL R36, R36, R57 ;  /* 0x0000003924247220 */ /* 0x000fe20000400000 */
[----:B------:R-:W-:Y:S01]  /*18c0*/  FADD R49, R40, R49 ;  /* 0x0000003128317221 */ /* 0x000fe20000000000 */
[----:B------:R-:W-:Y:S01]  /*18d0*/  FSEL R48, R48, RZ, P0 ;  /* 0x000000ff30307208 */ /* 0x000fe20000000000 */
[----:B------:R-:W-:Y:S06]  /*18e0*/  BAR.SYNC 0x0 ;  /* 0x0000000000007b1d */ /* 0x000fec0000000000 */
[----:B------:R-:W-:Y:S01]  /*18f0*/  FSEL R32, R32, RZ, !P3 ;  /* 0x000000ff20207208 */ /* 0x000fe20005800000 */
[----:B------:R-:W-:Y:S01]  /*1900*/  FADD R62, R62, R61 ;  /* 0x0000003d3e3e7221 */ /* 0x000fe20000000000 */
[----:B------:R-:W-:Y:S01]  /*1910*/  FSEL R67, R36, RZ, !P3 ;  /* 0x000000ff24437208 */ /* 0x000fe20005800000 */
[----:B------:R-:W-:Y:S01]  /*1920*/  FMUL R38, R38, R63 ;  /* 0x0000003f26267220 */ /* 0x000fe20000400000 */
[----:B------:R-:W-:Y:S01]  /*1930*/  SEL R61, R56, RZ, !P3 ;  /* 0x000000ff383d7207 */ /* 0x000fe20005800000 */
[----:B------:R-:W-:Y:S01]  /*1940*/  FADD R32, R33, R32 ;  /* 0x0000002021207221 */ /* 0x000fe20000000000 */
[----:B------:R-:W-:-:S02]  /*1950*/  SHF.L.U32 R40, R17, 0x10, RZ ;  /* 0x0000001011287819 */ /* 0x000fc400000006ff */
[----:B------:R-:W-:Y:S02]  /*1960*/  SEL R33, R37, RZ, !P3 ;  /* 0x000000ff25217207 */ /* 0x000fe40005800000 */
[----:B-1----:R-:W-:Y:S01]  /*1970*/  SHF.L.U32 R12, R12, 0x10, RZ ;  /* 0x000000100c0c7819 */ /* 0x002fe200000006ff */
[----:B------:R-:W-:Y:S01]  /*1980*/  FADD R60, R60, R67 ;  /* 0x000000433c3c7221 */ /* 0x000fe20000000000 */
[----:B------:R-:W-:Y:S01]  /*1990*/  FMUL R40, R40, R61 ;  /* 0x0000003d28287220 */ /* 0x000fe20000400000 */
[----:B------:R-:W-:Y:S02]  /*19a0*/  FSEL R45, R38, RZ, !P3 ;  /* 0x000000ff262d7208 */ /* 0x000fe40005800000 */
[----:B------:R-:W-:Y:S01]  /*19b0*/  FMUL R12, R12, R33 ;  /* 0x000000210c0c7220 */ /* 0x000fe20000400000 */
[----:B------:R-:W-:Y:S01]  /*19c0*/  FADD R67, R43, R60 ;  /* 0x0000003c2b437221 */ /* 0x000fe20000000000 */
[----:B------:R-:W-:Y:S01]  /*19d0*/  FADD R43, R3, R32 ;  /* 0x00000020032b7221 */ /* 0x000fe20000000000 */
[----:B------:R-:W-:Y:S01]  /*19e0*/  FSEL R40, R40, RZ, !P3 ;  /* 0x000000ff28287208 */ /* 0x000fe20005800000 */
[----:B------:R-:W-:Y:S01]  /*19f0*/  FADD R14, R14, R45 ;  /* 0x0000002d0e0e7221 */ /* 0x000fe20000000000 */
[----:B------:R-:W-:Y:S01]  /*1a00*/  FSEL R3, R12, RZ, !P3 ;  /* 0x000000ff0c037208 */ /* 0x000fe20005800000 */
[----:B------:R-:W-:Y:S01]  /*1a10*/  STS [R34.X4], R15 ;  /* 0x0000000f22007388 */ /* 0x000fe20000004800 */
[----:B------:R-:W-:Y:S01]  /*1a20*/  FADD R17, R13, R62 ;  /* 0x0000003e0d117221 */ /* 0x000fe20000000000 */
[----:B------:R-:W-:Y:S01]  /*1a30*/  FADD R59, R59, R40 ;  /* 0x000000283b3b7221 */ /* 0x000fe20000000000 */
[----:B------:R-:W-:Y:S01]  /*1a40*/  FADD R45, R39, R14 ;  /* 0x0000000e272d7221 */ /* 0x000fe20000000000 */
[----:B------:R-:W-:Y:S01]  /*1a50*/  STS [R34.X4+0x200], R47 ;  /* 0x0002002f22007388 */ /* 0x000fe20000004800 */
[----:B------:R-:W-:-:S03]  /*1a60*/  FADD R18, R18, R3 ;  /* 0x0000000312127221 */ /* 0x000fc60000000000 */
[----:B------:R-:W-:Y:S04]  /*1a70*/  STS [R34.X4+0x400], R55 ;  /* 0x0004003722007388 */ /* 0x000fe80000004800 */
[----:B------:R-:W-:Y:S04]  /*1a80*/  STS [R34.X4+0x600], R53 ;  /* 0x0006003522007388 */ /* 0x000fe80000004800 */
[----:B------:R-:W-:Y:S04]  /*1a90*/  STS [R34.X4+0x800], R63 ;  /* 0x0008003f22007388 */ /* 0x000fe80000004800 */
[----:B------:R-:W-:Y:S04]  /*1aa0*/  STS [R34.X4+0xa00], R57 ;  /* 0x000a003922007388 */ /* 0x000fe80000004800 */
[----:B------:R-:W-:Y:S04]  /*1ab0*/  STS [R34.X4+0xc00], R61 ;  /* 0x000c003d22007388 */ /* 0x000fe80000004800 */
[----:B------:R-:W-:Y:S01]  /*1ac0*/  STS [R34.X4+0xe00], R33 ;  /* 0x000e002122007388 */ /* 0x000fe20000004800 */
[----:B------:R-:W-:-:S03]  /*1ad0*/  FADD R51, R48, R51 ;  /* 0x0000003330337221 */ /* 0x000fc60000000000 */
[----:B------:R-:W-:Y:S06]  /*1ae0*/  BAR.SYNC 0x0 ;  /* 0x0000000000007b1d */ /* 0x000fec0000000000 */
[----:B------:R-:W-:Y:S01]  /*1af0*/  LDS.128 R12, [R2+0x10] ;  /* 0x00001000020c7984 */ /* 0x000fe20000000c00 */
[----:B------:R-:W-:Y:S01]  /*1b00*/  FADD R59, R42, R59 ;  /* 0x0000003b2a3b7221 */ /* 0x000fe20000000000 */
[----:B------:R-:W-:Y:S02]  /*1b10*/  FADD R3, R41, R18 ;  /* 0x0000001229037221 */ /* 0x000fe40000000000 */
[----:B------:R-:W0:Y:S01]  /*1b20*/  LDS.128 R36, [R2] ;  /* 0x0000000002247984 */ /* 0x000e220000000c00 */
[----:B------:R-:W-:-:S03]  /*1b30*/  CS2R R40, SRZ ;  /* 0x0000000000287805 */ /* 0x000fc6000001ff00 */
[----:B------:R-:W-:Y:S06]  /*1b40*/  BAR.SYNC 0x0 ;  /* 0x0000000000007b1d */ /* 0x000fec0000000000 */
[----:B------:R1:W-:Y:S04]  /*1b50*/  STS [R34.X4], R43 ;  /* 0x0000002b22007388 */ /* 0x0003e80000004800 */
[----:B------:R-:W-:Y:S01]  /*1b60*/  STS [R34.X4+0x200], R49 ;  /* 0x0002003122007388 */ /* 0x000fe20000004800 */
[----:B-1----:R-:W-:-:S03]  /*1b70*/  CS2R R42, SRZ ;  /* 0x00000000002a7805 */ /* 0x002fc6000001ff00 */
[----:B------:R-:W-:Y:S04]  /*1b80*/  STS [R34.X4+0x400], R51 ;  /* 0x0004003322007388 */ /* 0x000fe80000004800 */
[----:B------:R-:W-:Y:S04]  /*1b90*/  STS [R34.X4+0x600], R17 ;  /* 0x0006001122007388 */ /* 0x000fe80000004800 */
[----:B------:R-:W-:Y:S04]  /*1ba0*/  STS [R34.X4+0x800], R45 ;  /* 0x0008002d22007388 */ /* 0x000fe80000004800 */
[----:B------:R-:W-:Y:S04]  /*1bb0*/  STS [R34.X4+0xa00], R67 ;  /* 0x000a004322007388 */ /* 0x000fe80000004800 */
[----:B------:R-:W-:Y:S04]  /*1bc0*/  STS [R34.X4+0xc00], R59 ;  /* 0x000c003b22007388 */ /* 0x000fe80000004800 */
[----:B------:R-:W-:Y:S04]  /*1bd0*/  STS [R34.X4+0xe00], R3 ;  /* 0x000e000322007388 */ /* 0x000fe80000004800 */
[----:B------:R-:W-:Y:S06]  /*1be0*/  BAR.SYNC 0x0 ;  /* 0x0000000000007b1d */ /* 0x000fec0000000000 */
[----:B------:R-:W2:Y:S01]  /*1bf0*/  @!P2 LDG.E.EL.128 R40, [R64.64] ;  /* 0x000000044028a981 */ /* 0x000ea2000c2e1d00 */
[----:B------:R-:W-:Y:S01]  /*1c00*/  IADD3 R47, R19, 0x30000, RZ ;  /* 0x00030000132f7810 */ /* 0x000fe20007ffe0ff */
[----:B------:R-:W-:Y:S01]  /*1c10*/  CS2R R48, SRZ ;  /* 0x0000000000307805 */ /* 0x000fe2000001ff00 */
[----:B------:R-:W-:-:S03]  /*1c20*/  CS2R R50, SRZ ;  /* 0x0000000000327805 */ /* 0x000fc6000001ff00 */
[----:B------:R-:W-:-:S05]  /*1c30*/  IMAD.WIDE R46, R47, R16, c[0x0][0x160] ;  /* 0x000058002f2e7625 */ /* 0x000fca00078e0210 */
[----:B------:R1:W3:Y:S01]  /*1c40*/  @!P3 LDG.E.EL.128 R48, [R46.64] ;  /* 0x000000042e30b981 */ /* 0x0002e2000c2e1d00 */
[----:B------:R-:W-:Y:S02]  /*1c50*/  PRMT R17, R22, 0x7632, R17 ;  /* 0x0000763216117816 */ /* 0x000fe40000000011 */
[C---:B------:R-:W-:Y:S01]  /*1c60*/  PRMT R3, R23.reuse, 0x7632, R3 ;  /* 0x0000763217037816 */ /* 0x040fe20000000003 */
[----:B------:R-:W-:Y:S01]  /*1c70*/  IMAD.U32 R23, R23, 0x10000, RZ ;  /* 0x0001000017177824 */ /* 0x000fe200078e00ff */
[----:B------:R-:W-:Y:S01]  /*1c80*/  PRMT R16, R20, 0x7632, R16 ;  /* 0x0000763214107816 */ /* 0x000fe20000000010 */
[----:B------:R-:W-:Y:S01]  /*1c90*/  IMAD.U32 R17, R17, 0x10000, RZ ;  /* 0x0001000011117824 */ /* 0x000fe200078e00ff */
[C---:B------:R-:W-:Y:S02]  /*1ca0*/  PRMT R18, R21.reuse, 0x7632, R18 ;  /* 0x0000763215127816 */ /* 0x040fe40000000012 */
[----:B------:R-:W-:Y:S02]  /*1cb0*/  SHF.L.U32 R21, R21, 0x10, RZ ;  /* 0x0000001015157819 */ /* 0x000fe400000006ff */
[----:B------:R-:W-:Y:S01]  /*1cc0*/  SHF.L.U32 R16, R16, 0x10, RZ ;  /* 0x0000001010107819 */ /* 0x000fe200000006ff */
[----:B------:R-:W-:-:S02]  /*1cd0*/  IMAD.U32 R18, R18, 0x10000, RZ ;  /* 0x0001000012127824 */ /* 0x000fc400078e00ff */
[----:B------:R-:W-:Y:S01]  /*1ce0*/  IMAD.U32 R3, R3, 0x10000, RZ ;  /* 0x0001000003037824 */ /* 0x000fe200078e00ff */
[----:B------:R-:W-:Y:S01]  /*1cf0*/  SHF.L.U32 R33, R20, 0x10, RZ ;  /* 0x0000001014217819 */ /* 0x000fe200000006ff */
[----:B------:R-:W-:Y:S01]  /*1d00*/  IMAD.U32 R19, R22, 0x10000, RZ ;  /* 0x0001000016137824 */ /* 0x000fe200078e00ff */
[----:B--2---:R-:W-:Y:S02]  /*1d10*/  SEL R40, R40, RZ, !P2 ;  /* 0x000000ff28287207 */ /* 0x004fe40005000000 */
[----:B------:R-:W-:Y:S02]  /*1d20*/  SEL R42, R42, RZ, !P2 ;  /* 0x000000ff2a2a7207 */ /* 0x000fe40005000000 */
[----:B------:R-:W-:Y:S01]  /*1d30*/  SEL R43, R43, RZ, !P2 ;  /* 0x000000ff2b2b7207 */ /* 0x000fe20005000000 */
[----:B------:R-:W-:Y:S01]  /*1d40*/  IMAD.U32 R45, R40, 0x10000, RZ ;  /* 0x00010000282d7824 */ /* 0x000fe200078e00ff */
[----:B------:R-:W-:Y:S01]  /*1d50*/  SEL R41, R41, RZ, !P2 ;  /* 0x000000ff29297207 */ /* 0x000fe20005000000 */
[C---:B------:R-:W-:Y:S01]  /*1d60*/  IMAD.U32 R53, R42.reuse, 0x10000, RZ ;  /* 0x000100002a357824 */ /* 0x040fe200078e00ff */
[----:B------:R-:W-:Y:S01]  /*1d70*/  PRMT R42, R42, 0x7632, R42 ;  /* 0x000076322a2a7816 */ /* 0x000fe2000000002a */
[----:B------:R-:W-:Y:S01]  /*1d80*/  FFMA R45, -R4, R45, RZ ;  /* 0x0000002d042d7223 */ /* 0x000fe200000001ff */
[----:B------:R-:W-:Y:S01]  /*1d90*/  PRMT R4, R41, 0x7632, R4 ;  /* 0x0000763229047816 */ /* 0x000fe20000000004 */
[C---:B-1----:R-:W-:Y:S01]  /*1da0*/  IMAD.U32 R47, R43.reuse, 0x10000, RZ ;  /* 0x000100002b2f7824 */ /* 0x042fe200078e00ff */
[----:B------:R-:W-:Y:S01]  /*1db0*/  PRMT R43, R43, 0x7632, R43 ;  /* 0x000076322b2b7816 */ /* 0x000fe2000000002b */
[----:B------:R-:W-:Y:S01]  /*1dc0*/  IMAD.U32 R41, R41, 0x10000, RZ ;  /* 0x0001000029297824 */ /* 0x000fe200078e00ff */
[----:B------:R-:W-:Y:S01]  /*1dd0*/  PRMT R40, R40, 0x7632, R40 ;  /* 0x0000763228287816 */ /* 0x000fe20000000028 */
[----:B------:R-:W-:Y:S01]  /*1de0*/  IMAD.U32 R42, R42, 0x10000, RZ ;  /* 0x000100002a2a7824 */ /* 0x000fe200078e00ff */
[----:B------:R-:W-:Y:S01]  /*1df0*/  FFMA R53, -R8, R53, RZ ;  /* 0x0000003508357223 */ /* 0x000fe200000001ff */
[----:B------:R-:W-:Y:S01]  /*1e00*/  IMAD.U32 R4, R4, 0x10000, RZ ;  /* 0x0001000004047824 */ /* 0x000fe200078e00ff */
[----:B------:R-:W-:Y:S01]  /*1e10*/  FFMA R6, -R6, R41, RZ ;  /* 0x0000002906067223 */ /* 0x000fe200000001ff */
[----:B------:R-:W-:Y:S01]  /*1e20*/  FFMA R9, -R9, R42, RZ ;  /* 0x0000002a09097223 */ /* 0x000fe200000001ff */
[----:B------:R-:W-:Y:S01]  /*1e30*/  FFMA R10, -R10, R47, RZ ;  /* 0x0000002f0a0a7223 */ /* 0x000fe200000001ff */
[----:B------:R-:W-:Y:S01]  /*1e40*/  IMAD.U32 R8, R43, 0x10000, RZ ;  /* 0x000100002b087824 */ /* 0x000fe200078e00ff */
[----:B------:R-:W-:Y:S01]  /*1e50*/  SHF.L.U32 R40, R40, 0x10, RZ ;  /* 0x0000001028287819 */ /* 0x000fe200000006ff */
[----:B------:R-:W-:Y:S01]  /*1e60*/  FFMA R4, -R7, R4, RZ ;  /* 0x0000000407047223 */ /* 0x000fe200000001ff */
[----:B------:R-:W-:Y:S01]  /*1e70*/  FSEL R7, R6, RZ, P1 ;  /* 0x000000ff06077208 */ /* 0x000fe20000800000 */
[----:B------:R-:W-:Y:S01]  /*1e80*/  FFMA R8, -R11, R8, RZ ;  /* 0x000000080b087223 */ /* 0x000fe200000001ff */
[----:B------:R-:W-:Y:S01]  /*1e90*/  FSEL R6, R9, RZ, P1 ;  /* 0x000000ff09067208 */ /* 0x000fe20000800000 */
[----:B------:R-:W-:Y:S01]  /*1ea0*/  FFMA R5, -R5, R40, RZ ;  /* 0x0000002805057223 */ /* 0x000fe200000001ff */
[----:B------:R-:W-:-:S02]  /*1eb0*/  FSEL R11, R10, RZ, P1 ;  /* 0x000000ff0a0b7208 */ /* 0x000fc40000800000 */
[----:B---3--:R-:W-:Y:S02]  /*1ec0*/  SEL R49, R49, RZ, !P3 ;  /* 0x000000ff31317207 */ /* 0x008fe40005800000 */
[----:B------:R-:W-:Y:S01]  /*1ed0*/  SEL R51, R51, RZ, !P3 ;  /* 0x000000ff33337207 */ /* 0x000fe20005800000 */
[----:B------:R-:W-:Y:S01]  /*1ee0*/  FFMA R29, R29, R17, R6 ;  /* 0x000000111d1d7223 */ /* 0x000fe20000000006 */
[----:B------:R-:W-:Y:S01]  /*1ef0*/  FFMA R23, R30, R23, R11 ;  /* 0x000000171e177223 */ /* 0x000fe2000000000b */
[----:B------:R-:W-:Y:S01]  /*1f00*/  FSEL R6, R5, RZ, P1 ;  /* 0x000000ff05067208 */ /* 0x000fe20000800000 */
[----:B------:R-:W-:Y:S01]  /*1f10*/  IMAD.U32 R9, R49, 0x10000, RZ ;  /* 0x0001000031097824 */ /* 0x000fe200078e00ff */
[----:B------:R-:W-:Y:S02]  /*1f20*/  FSEL R4, R4, RZ, P1 ;  /* 0x000000ff04047208 */ /* 0x000fe40000800000 */
[----:B------:R-:W-:Y:S02]  /*1f30*/  FSEL R8, R8, RZ, P1 ;  /* 0x000000ff08087208 */ /* 0x000fe40000800000 */
[----:B------:R-:W-:Y:S01]  /*1f40*/  SHF.L.U32 R11, R51, 0x10, RZ ;  /* 0x00000010330b7819 */ /* 0x000fe200000006ff */
[----:B------:R-:W-:Y:S01]  /*1f50*/  FFMA R21, R26, R21, R7 ;  /* 0x000000151a157223 */ /* 0x000fe20000000007 */
[----:B------:R-:W-:Y:S01]  /*1f60*/  FFMA R25, R25, R16, R6 ;  /* 0x0000001019197223 */ /* 0x000fe20000000006 */
[----:B------:R-:W-:Y:S01]  /*1f70*/  FFMA R20, R27, R18, R4 ;  /* 0x000000121b147223 */ /* 0x000fe20000000004 */
[----:B------:R-:W-:Y:S01]  /*1f80*/  FFMA R31, R31, R3, R8 ;  /* 0x000000031f1f7223 */ /* 0x000fe20000000008 */
[----:B------:R-:W1:Y:S01]  /*1f90*/  LDS.128 R4, [R2+0x10] ;  /* 0x0000100002047984 */ /* 0x000e620000000c00 */
[----:B0-----:R-:W-:Y:S01]  /*1fa0*/  FMUL R38, R38, R9 ;  /* 0x0000000926267220 */ /* 0x001fe20000400000 */
[----:B------:R-:W-:Y:S01]  /*1fb0*/  FMUL R16, R14, R11 ;  /* 0x0000000b0e107220 */ /* 0x000fe20000400000 */
[----:B------:R-:W-:Y:S01]  /*1fc0*/  SEL R48, R48, RZ, !P3 ;  /* 0x000000ff30307207 */ /* 0x000fe20005800000 */
[----:B------:R-:W0:Y:S01]  /*1fd0*/  LDS.128 R8, [R2] ;  /* 0x0000000002087984 */ /* 0x000e220000000c00 */
[----:B------:R-:W-:-:S03]  /*1fe0*/  SEL R50, R50, RZ, !P3 ;  /* 0x000000ff32327207 */ /* 0x000fc60005800000 */
[----:B------:R-:W-:Y:S01]  /*1ff0*/  IMAD.U32 R3, R48, 0x10000, RZ ;  /* 0x0001000030037824 */ /* 0x000fe200078e00ff */
[----:B------:R-:W-:-:S03]  /*2000*/  PRMT R49, R49, 0x7632, R49 ;  /* 0x0000763231317816 */ /* 0x000fc60000000031 */
[----:B------:R-:W-:Y:S01]  /*2010*/  FMUL R36, R36, R3 ;  /* 0x0000000324247220 */ /* 0x000fe20000400000 */
[C---:B------:R-:W-:Y:S01]  /*2020*/  IMAD.U32 R3, R50.reuse, 0x10000, RZ ;  /* 0x0001000032037824 */ /* 0x040fe200078e00ff */
[----:B------:R-:W-:Y:S02]  /*2030*/  PRMT R51, R51, 0x7632, R51 ;  /* 0x0000763233337816 */ /* 0x000fe40000000033 */
[----:B------:R-:W-:Y:S01]  /*2040*/  PRMT R50, R50, 0x7632, R50 ;  /* 0x0000763232327816 */ /* 0x000fe20000000032 */
[----:B------:R-:W-:Y:S01]  /*2050*/  FMUL R3, R12, R3 ;  /* 0x000000030c037220 */ /* 0x000fe20000400000 */
[----:B------:R-:W-:Y:S01]  /*2060*/  IMAD.U32 R14, R49, 0x10000, RZ ;  /* 0x00010000310e7824 */ /* 0x000fe200078e00ff */
[----:B------:R-:W-:Y:S02]  /*2070*/  SHF.L.U32 R12, R51, 0x10, RZ ;  /* 0x00000010330c7819 */ /* 0x000fe400000006ff */
[----:B------:R-:W-:Y:S01]  /*2080*/  PRMT R48, R48, 0x7632, R48 ;  /* 0x0000763230307816 */ /* 0x000fe20000000030 */
[----:B------:R-:W-:Y:S01]  /*2090*/  IMAD.U32 R50, R50, 0x10000, RZ ;  /* 0x0001000032327824 */ /* 0x000fe200078e00ff */
[----:B------:R-:W-:Y:S01]  /*20a0*/  FSEL R16, R16, RZ, !P3 ;  /* 0x000000ff10107208 */ /* 0x000fe20005800000 */
[----:B------:R-:W-:Y:S01]  /*20b0*/  FMUL R14, R39, R14 ;  /* 0x0000000e270e7220 */ /* 0x000fe20000400000 */
[----:B------:R-:W-:Y:S01]  /*20c0*/  FMUL R12, R15, R12 ;  /* 0x0000000c0f0c7220 */ /* 0x000fe20000400000 */
[----:B------:R-:W-:Y:S01]  /*20d0*/  FMUL R13, R13, R50 ;  /* 0x000000320d0d7220 */ /* 0x000fe20000400000 */
[----:B------:R-:W-:Y:S01]  /*20e0*/  IMAD.U32 R48, R48, 0x10000, RZ ;  /* 0x0001000030307824 */ /* 0x000fe200078e00ff */
[----:B------:R-:W-:Y:S01]  /*20f0*/  FADD R23, R23, R16 ;  /* 0x0000001017177221 */ /* 0x000fe20000000000 */
[----:B------:R-:W-:-:S02]  /*2100*/  FSEL R16, R3, RZ, !P3 ;  /* 0x000000ff03107208 */ /* 0x000fc40005800000 */
[----:B------:R-:W-:Y:S01]  /*2110*/  FSEL R3, R14, RZ, !P3 ;  /* 0x000000ff0e037208 */ /* 0x000fe20005800000 */
[----:B------:R-:W-:Y:S01]  /*2120*/  FMUL R37, R37, R48 ;  /* 0x0000003025257220 */ /* 0x000fe20000400000 */
[----:B------:R-:W-:Y:S02]  /*2130*/  FSEL R14, R12, RZ, !P3 ;  /* 0x000000ff0c0e7208 */ /* 0x000fe40005800000 */
[----:B------:R-:W-:Y:S02]  /*2140*/  FSEL R12, R13, RZ, !P3 ;  /* 0x000000ff0d0c7208 */ /* 0x000fe40005800000 */
[----:B------:R-:W-:Y:S02]  /*2150*/  FSEL R53, R53, RZ, P1 ;  /* 0x000000ff35357208 */ /* 0x000fe40000800000 */
[----:B------:R-:W-:Y:S02]  /*2160*/  FSEL R45, R45, RZ, P1 ;  /* 0x000000ff2d2d7208 */ /* 0x000fe40000800000 */
[----:B------:R-:W-:Y:S01]  /*2170*/  FSEL R38, R38, RZ, !P3 ;  /* 0x000000ff26267208 */ /* 0x000fe20005800000 */
[----:B------:R-:W-:Y:S01]  /*2180*/  FADD R12, R29, R12 ;  /* 0x0000000c1d0c7221 */ /* 0x000fe20000000000 */
[----:B------:R-:W-:Y:S01]  /*2190*/  FSEL R17, R36, RZ, !P3 ;  /* 0x000000ff24117208 */ /* 0x000fe20005800000 */
[----:B------:R-:W-:Y:S01]  /*21a0*/  FFMA R19, R28, R19, R53 ;  /* 0x000000131c137223 */ /* 0x000fe20000000035 */
[----:B------:R-:W-:Y:S01]  /*21b0*/  FSEL R18, R37, RZ, !P3 ;  /* 0x000000ff25127208 */ /* 0x000fe20005800000 */
[----:B------:R-:W-:Y:S01]  /*21c0*/  FFMA R24, R24, R33, R45 ;  /* 0x0000002118187223 */ /* 0x000fe2000000002d */
[----:B------:R-:W-:Y:S01]  /*21d0*/  FADD R21, R21, R38 ;  /* 0x0000002615157221 */ /* 0x000fe20000000000 */
[----:B------:R-:W-:Y:S01]  /*21e0*/  FADD R12, RZ, R12 ;  /* 0x0000000cff0c7221 */ /* 0x000fe20000000000 */
[----:B------:R-:W-:Y:S01]  /*21f0*/  FADD R16, R19, R16 ;  /* 0x0000001013107221 */ /* 0x000fe20000000000 */
[----:B------:R-:W-:Y:S01]  /*2200*/  FADD R17, R24, R17 ;  /* 0x0000001118117221 */ /* 0x000fe20000000000 */
[----:B------:R-:W-:Y:S01]  /*2210*/  FADD R3, R20, R3 ;  /* 0x0000000314037221 */ /* 0x000fe20000000000 */
[----:B------:R-:W-:Y:S01]  /*2220*/  FADD R18, R25, R18 ;  /* 0x0000001219127221 */ /* 0x000fe20000000000 */
[----:B------:R-:W-:Y:S01]  /*2230*/  FADD R14, R31, R14 ;  /* 0x0000000e1f0e7221 */ /* 0x000fe20000000000 */
[----:B------:R-:W-:Y:S01]  /*2240*/  FADD R21, RZ, R21 ;  /* 0x00000015ff157221 */ /* 0x000fe20000000000 */
[----:B------:R-:W-:Y:S01]  /*2250*/  FADD R23, RZ, R23 ;  /* 0x00000017ff177221 */ /* 0x000fe20000000000 */
[----:B-1----:R-:W-:Y:S01]  /*2260*/  FADD R5, R5, R12 ;  /* 0x0000000c05057221 */ /* 0x002fe20000000000 */
[----:B------:R-:W-:Y:S01]  /*2270*/  FADD R13, RZ, R16 ;  /* 0x00000010ff0d7221 */ /* 0x000fe20000000000 */
[----:B------:R-:W-:Y:S01]  /*2280*/  FADD R14, RZ, R14 ;  /* 0x0000000eff0e7221 */ /* 0x000fe20000000000 */
[----:B------:R-:W-:Y:S01]  /*2290*/  FADD R17, RZ, R17 ;  /* 0x00000011ff117221 */ /* 0x000fe20000000000 */
[----:B------:R-:W-:Y:S01]  /*22a0*/  FADD R12, RZ, R3 ;  /* 0x00000003ff0c7221 */ /* 0x000fe20000000000 */
[----:B------:R-:W-:Y:S01]  /*22b0*/  FADD R18, RZ, R18 ;  /* 0x00000012ff127221 */ /* 0x000fe20000000000 */
[----:B0-----:R-:W-:Y:S01]  /*22c0*/  FADD R22, R10, R21 ;  /* 0x000000150a167221 */ /* 0x001fe20000000000 */
[----:B------:R-:W-:Y:S01]  /*22d0*/  IMAD.SHL.U32 R10, R35, 0x10, RZ ;  /* 0x00000010230a7824 */ /* 0x000fe200078e00ff */
[----:B------:R-:W-:Y:S01]  /*22e0*/  FADD R6, R6, R23 ;  /* 0x0000001706067221 */ /* 0x000fe20000000000 */
[----:B------:R-:W-:Y:S01]  /*22f0*/  FADD R4, R4, R13 ;  /* 0x0000000d04047221 */ /* 0x000fe20000000000 */
[----:B------:R-:W-:Y:S01]  /*2300*/  FADD R7, R7, R14 ;  /* 0x0000000e07077221 */ /* 0x000fe20000000000 */
[----:B------:R-:W-:Y:S01]  /*2310*/  FADD R20, R8, R17 ;  /* 0x0000001108147221 */ /* 0x000fe20000000000 */
[----:B------:R-:W-:Y:S01]  /*2320*/  FADD R23, R11, R12 ;  /* 0x0000000c0b177221 */ /* 0x000fe20000000000 */
[----:B------:R-:W-:Y:S01]  /*2330*/  FADD R21, R9, R18 ;  /* 0x0000001209157221 */ /* 0x000fe20000000000 */
[----:B------:R-:W-:Y:S01]  /*2340*/  LOP3.LUT R10, R10, 0x7f0, RZ, 0xe2, !PT ;  /* 0x000007f00a0a7812 */ /* 0x000fe200078ee2ff */
[----:B------:R-:W-:Y:S06]  /*2350*/  BAR.SYNC 0x0 ;  /* 0x0000000000007b1d */ /* 0x000fec0000000000 */
[----:B------:R-:W-:Y:S04]  /*2360*/  STS.128 [R2+0x10], R4 ;  /* 0x0000100402007388 */ /* 0x000fe80000000c00 */
[----:B------:R-:W-:Y:S04]  /*2370*/  STS.128 [R2], R20 ;  /* 0x0000001402007388 */ /* 0x000fe80000000c00 */
[----:B------:R-:W-:Y:S06]  /*2380*/  BAR.SYNC 0x0 ;  /* 0x0000000000007b1d */ /* 0x000fec0000000000 */
[----:B------:R-:W0:Y:S01]  /*2390*/  LDS.128 R12, [R10] ;  /* 0x000000000a0c7984 */ /* 0x000e220000000c00 */
[----:B------:R-:W-:-:S04]  /*23a0*/  SHF.R.S32.HI R9, RZ, 0x1f, R44 ;  /* 0x0000001fff097819 */ /* 0x000fc8000001142c */
[----:B------:R-:W-:-:S04]  /*23b0*/  LEA.HI R3, R9, R44, RZ, 0x9 ;  /* 0x0000002c09037211 */ /* 0x000fc800078f48ff */
[C---:B------:R-:W-:Y:S01]  /*23c0*/  LOP3.LUT R11, R3.reuse, 0xfffffe00, RZ, 0xc0, !PT ;  /* 0xfffffe00030b7812 */ /* 0x040fe200078ec0ff */
[----:B------:R-:W-:-:S03]  /*23d0*/  IMAD.SHL.U32 R3, R3, 0x100, RZ ;  /* 0x0000010003037824 */ /* 0x000fc600078e00ff */
[----:B------:R-:W-:Y:S02]  /*23e0*/  IADD3 R11, R44, -R11, RZ ;  /* 0x8000000b2c0b7210 */ /* 0x000fe40007ffe0ff */
[----:B------:R-:W-:-:S03]  /*23f0*/  LOP3.LUT R8, R3, 0xfffe0000, RZ, 0xc0, !PT ;  /* 0xfffe000003087812 */ /* 0x000fc600078ec0ff */
[----:B------:R-:W-:Y:S02]  /*2400*/  IMAD R11, R0, 0x200, R11 ;  /* 0x00000200000b7824 */ /* 0x000fe400078e020b */
[----:B------:R-:W-:-:S03]  /*2410*/  IMAD.MOV.U32 R17, RZ, RZ, 0x4 ;  /* 0x00000004ff117424 */ /* 0x000fc600078e00ff */
[----:B------:R-:W-:-:S05]  /*2420*/  IADD3 R2, R11, R8, RZ ;  /* 0x000000080b027210 */ /* 0x000fca0007ffe0ff */
[----:B------:R-:W-:-:S05]  /*2430*/  IMAD.WIDE R2, R2, R17, c[0x0][0x178] ;  /* 0x00005e0002027625 */ /* 0x000fca00078e0211 */
[----:B0-----:R0:W-:Y:S01]  /*2440*/  @!P4 STG.E.128 [R2.64], R12 ;  /* 0x0000000c0200c986 */ /* 0x0011e2000c101d04 */
[----:B------:R-:W-:Y:S05]  /*2450*/  @P4 EXIT ;  /* 0x000000000000494d */ /* 0x000fea0003800000 */
[----:B------:R-:W1:Y:S01]  /*2460*/  LDS.128 R4, [R10+0x800] ;  /* 0x000800000a047984 */ /* 0x000e620000000c00 */
[----:B------:R-:W-:-:S04]  /*2470*/  IADD3 R44, R44, 0x200, RZ ;  /* 0x000002002c2c7810 */ /* 0x000fc80007ffe0ff */
[----:B------:R-:W-:-:S04]  /*2480*/  LEA.HI R9, R9, R44, RZ, 0x9 ;  /* 0x0000002c09097211 */ /* 0x000fc800078f48ff */
[C---:B0-----:R-:W-:Y:S01]  /*2490*/  LOP3.LUT R3, R9.reuse, 0xfffffe00, RZ, 0xc0, !PT ;  /* 0xfffffe0009037812 */ /* 0x041fe200078ec0ff */
[----:B------:R-:W-:-:S04]  /*24a0*/  IMAD.SHL.U32 R9, R9, 0x100, RZ ;  /* 0x0000010009097824 */ /* 0x000fc800078e00ff */
[----:B------:R-:W-:Y:S01]  /*24b0*/  IMAD.IADD R3, R44, 0x1, -R3 ;  /* 0x000000012c037824 */ /* 0x000fe200078e0a03 */
[----:B------:R-:W-:-:S04]  /*24c0*/  LOP3.LUT R2, R9, 0xfffe0000, RZ, 0xc0, !PT ;  /* 0xfffe000009027812 */ /* 0x000fc800078ec0ff */
[----:B------:R-:W-:-:S05]  /*24d0*/  LEA R3, R0, R3, 0x9 ;  /* 0x0000000300037211 */ /* 0x000fca00078e48ff */
[----:B------:R-:W-:-:S04]  /*24e0*/  IMAD.IADD R2, R3, 0x1, R2 ;  /* 0x0000000103027824 */ /* 0x000fc800078e0202 */
[----:B------:R-:W-:-:S05]  /*24f0*/  IMAD.WIDE R2, R2, R17, c[0x0][0x178] ;  /* 0x00005e0002027625 */ /* 0x000fca00078e0211 */
[----:B-1----:R-:W-:Y:S01]  /*2500*/  STG.E.128 [R2.64], R4 ;  /* 0x0000000402007986 */ /* 0x002fe2000c101d04 */
[----:B------:R-:W-:Y:S05]  /*2510*/  EXIT ;  /* 0x000000000000794d */ /* 0x000fea0003800000 */
.L_x_0:
[----:B------:R-:W-:-:S00]  /*2520*/  BRA `(.L_x_0) ;  /* 0xfffffff000007947 */ /* 0x000fc0000383ffff */
[----:B------:R-:W-:-:S00]  /*2530*/  NOP ;  /* 0x0000000000007918 */ /* 0x000fc00000000000 */
        /* <DEDUP_REMOVED lines=12> */
.L_x_1:


//--------------------- .nv.shared.triton__0d1d2d3d4de5de --------------------------
	.section	.nv.shared.triton__0d1d2d3d4de5de,"aw",@nobits
	.align	16
